//
// Generated by NVIDIA NVVM Compiler
//
// Compiler Build ID: CL-36424714
// Cuda compilation tools, release 13.0, V13.0.88
// Based on NVVM 20.0.0
//

.version 9.0
.target sm_100
.address_size 64

	// .globl	_Z9kernelGHCPdddddPKdS1_S1_S1_iS1_S1_S1_S1_S1_S1_ii
.func  (.param .b64 func_retval0) __internal_accurate_pow
(
	.param .b64 __internal_accurate_pow_param_0,
	.param .b64 __internal_accurate_pow_param_1
)
;
.extern .shared .align 16 .b8 matrixSubBlock[];

.visible .entry _Z9kernelGHCPdddddPKdS1_S1_S1_iS1_S1_S1_S1_S1_S1_ii(
	.param .u64 .ptr .align 1 _Z9kernelGHCPdddddPKdS1_S1_S1_iS1_S1_S1_S1_S1_S1_ii_param_0,
	.param .f64 _Z9kernelGHCPdddddPKdS1_S1_S1_iS1_S1_S1_S1_S1_S1_ii_param_1,
	.param .f64 _Z9kernelGHCPdddddPKdS1_S1_S1_iS1_S1_S1_S1_S1_S1_ii_param_2,
	.param .f64 _Z9kernelGHCPdddddPKdS1_S1_S1_iS1_S1_S1_S1_S1_S1_ii_param_3,
	.param .f64 _Z9kernelGHCPdddddPKdS1_S1_S1_iS1_S1_S1_S1_S1_S1_ii_param_4,
	.param .u64 .ptr .align 1 _Z9kernelGHCPdddddPKdS1_S1_S1_iS1_S1_S1_S1_S1_S1_ii_param_5,
	.param .u64 .ptr .align 1 _Z9kernelGHCPdddddPKdS1_S1_S1_iS1_S1_S1_S1_S1_S1_ii_param_6,
	.param .u64 .ptr .align 1 _Z9kernelGHCPdddddPKdS1_S1_S1_iS1_S1_S1_S1_S1_S1_ii_param_7,
	.param .u64 .ptr .align 1 _Z9kernelGHCPdddddPKdS1_S1_S1_iS1_S1_S1_S1_S1_S1_ii_param_8,
	.param .u32 _Z9kernelGHCPdddddPKdS1_S1_S1_iS1_S1_S1_S1_S1_S1_ii_param_9,
	.param .u64 .ptr .align 1 _Z9kernelGHCPdddddPKdS1_S1_S1_iS1_S1_S1_S1_S1_S1_ii_param_10,
	.param .u64 .ptr .align 1 _Z9kernelGHCPdddddPKdS1_S1_S1_iS1_S1_S1_S1_S1_S1_ii_param_11,
	.param .u64 .ptr .align 1 _Z9kernelGHCPdddddPKdS1_S1_S1_iS1_S1_S1_S1_S1_S1_ii_param_12,
	.param .u64 .ptr .align 1 _Z9kernelGHCPdddddPKdS1_S1_S1_iS1_S1_S1_S1_S1_S1_ii_param_13,
	.param .u64 .ptr .align 1 _Z9kernelGHCPdddddPKdS1_S1_S1_iS1_S1_S1_S1_S1_S1_ii_param_14,
	.param .u64 .ptr .align 1 _Z9kernelGHCPdddddPKdS1_S1_S1_iS1_S1_S1_S1_S1_S1_ii_param_15,
	.param .u32 _Z9kernelGHCPdddddPKdS1_S1_S1_iS1_S1_S1_S1_S1_S1_ii_param_16,
	.param .u32 _Z9kernelGHCPdddddPKdS1_S1_S1_iS1_S1_S1_S1_S1_S1_ii_param_17
)
{
	.reg .pred 	%p<81>;
	.reg .b32 	%r<139>;
	.reg .b32 	%f<22>;
	.reg .b64 	%rd<88>;
	.reg .b64 	%fd<809>;

	ld.param.u64 	%rd16, [_Z9kernelGHCPdddddPKdS1_S1_S1_iS1_S1_S1_S1_S1_S1_ii_param_5];
	ld.param.u64 	%rd17, [_Z9kernelGHCPdddddPKdS1_S1_S1_iS1_S1_S1_S1_S1_S1_ii_param_6];
	ld.param.u64 	%rd18, [_Z9kernelGHCPdddddPKdS1_S1_S1_iS1_S1_S1_S1_S1_S1_ii_param_7];
	ld.param.u64 	%rd19, [_Z9kernelGHCPdddddPKdS1_S1_S1_iS1_S1_S1_S1_S1_S1_ii_param_8];
	ld.param.u32 	%r27, [_Z9kernelGHCPdddddPKdS1_S1_S1_iS1_S1_S1_S1_S1_S1_ii_param_9];
	ld.param.u64 	%rd20, [_Z9kernelGHCPdddddPKdS1_S1_S1_iS1_S1_S1_S1_S1_S1_ii_param_10];
	ld.param.u64 	%rd21, [_Z9kernelGHCPdddddPKdS1_S1_S1_iS1_S1_S1_S1_S1_S1_ii_param_11];
	ld.param.u64 	%rd22, [_Z9kernelGHCPdddddPKdS1_S1_S1_iS1_S1_S1_S1_S1_S1_ii_param_12];
	ld.param.u64 	%rd23, [_Z9kernelGHCPdddddPKdS1_S1_S1_iS1_S1_S1_S1_S1_S1_ii_param_13];
	ld.param.u64 	%rd24, [_Z9kernelGHCPdddddPKdS1_S1_S1_iS1_S1_S1_S1_S1_S1_ii_param_14];
	ld.param.u64 	%rd25, [_Z9kernelGHCPdddddPKdS1_S1_S1_iS1_S1_S1_S1_S1_S1_ii_param_15];
	ld.param.u32 	%r29, [_Z9kernelGHCPdddddPKdS1_S1_S1_iS1_S1_S1_S1_S1_S1_ii_param_17];
	cvta.to.global.u64 	%rd1, %rd25;
	mov.u32 	%r1, %ctaid.x;
	mov.u32 	%r2, %ctaid.y;
	setp.eq.s32 	%p3, %r1, %r2;
	@%p3 bra 	$L__BB0_41;
	ld.param.u32 	%r133, [_Z9kernelGHCPdddddPKdS1_S1_S1_iS1_S1_S1_S1_S1_S1_ii_param_16];
	mov.u32 	%r30, %ctaid.z;
	add.s32 	%r3, %r133, %r30;
	setp.ge.u32 	%p4, %r3, %r29;
	@%p4 bra 	$L__BB0_41;
	ld.param.f64 	%fd758, [_Z9kernelGHCPdddddPKdS1_S1_S1_iS1_S1_S1_S1_S1_S1_ii_param_3];
	ld.param.f64 	%fd749, [_Z9kernelGHCPdddddPKdS1_S1_S1_iS1_S1_S1_S1_S1_S1_ii_param_1];
	cvta.to.global.u64 	%rd26, %rd24;
	mul.lo.s32 	%r31, %r1, 9;
	mul.lo.s32 	%r32, %r2, 9;
	mul.wide.u32 	%rd27, %r31, 8;
	add.s64 	%rd28, %rd26, %rd27;
	ld.global.f64 	%fd1, [%rd28];
	mul.wide.u32 	%rd29, %r32, 8;
	add.s64 	%rd30, %rd26, %rd29;
	ld.global.f64 	%fd2, [%rd30];
	add.s32 	%r33, %r31, 3;
	mul.wide.u32 	%rd31, %r33, 8;
	add.s64 	%rd32, %rd26, %rd31;
	ld.global.f64 	%fd3, [%rd32];
	ld.global.f64 	%fd4, [%rd30+24];
	add.s32 	%r34, %r31, 6;
	mul.wide.u32 	%rd33, %r34, 8;
	add.s64 	%rd34, %rd26, %rd33;
	ld.global.f64 	%fd5, [%rd34];
	ld.global.f64 	%fd6, [%rd30+48];
	add.s32 	%r35, %r31, 1;
	mul.wide.u32 	%rd35, %r35, 8;
	add.s64 	%rd36, %rd26, %rd35;
	ld.global.f64 	%fd7, [%rd36];
	ld.global.f64 	%fd8, [%rd30+8];
	add.s32 	%r36, %r31, 4;
	mul.wide.u32 	%rd37, %r36, 8;
	add.s64 	%rd38, %rd26, %rd37;
	ld.global.f64 	%fd9, [%rd38];
	ld.global.f64 	%fd10, [%rd30+32];
	add.s32 	%r37, %r31, 7;
	mul.wide.u32 	%rd39, %r37, 8;
	add.s64 	%rd40, %rd26, %rd39;
	ld.global.f64 	%fd11, [%rd40];
	ld.global.f64 	%fd12, [%rd30+56];
	add.s32 	%r38, %r31, 2;
	mul.wide.u32 	%rd41, %r38, 8;
	add.s64 	%rd42, %rd26, %rd41;
	ld.global.f64 	%fd13, [%rd42];
	ld.global.f64 	%fd14, [%rd30+16];
	add.s32 	%r39, %r31, 5;
	mul.wide.u32 	%rd43, %r39, 8;
	add.s64 	%rd44, %rd26, %rd43;
	ld.global.f64 	%fd15, [%rd44];
	ld.global.f64 	%fd16, [%rd30+40];
	add.s32 	%r40, %r31, 8;
	mul.wide.u32 	%rd45, %r40, 8;
	add.s64 	%rd46, %rd26, %rd45;
	ld.global.f64 	%fd17, [%rd46];
	ld.global.f64 	%fd18, [%rd30+64];
	sub.f64 	%fd127, %fd1, %fd2;
	sub.f64 	%fd128, %fd3, %fd4;
	sub.f64 	%fd129, %fd5, %fd6;
	mul.f64 	%fd130, %fd128, %fd128;
	fma.rn.f64 	%fd131, %fd127, %fd127, %fd130;
	fma.rn.f64 	%fd132, %fd129, %fd129, %fd131;
	sqrt.rn.f64 	%fd133, %fd132;
	max.f64 	%fd134, %fd133, 0d0000000000000000;
	sub.f64 	%fd135, %fd1, %fd8;
	sub.f64 	%fd136, %fd3, %fd10;
	sub.f64 	%fd137, %fd5, %fd12;
	mul.f64 	%fd138, %fd136, %fd136;
	fma.rn.f64 	%fd139, %fd135, %fd135, %fd138;
	fma.rn.f64 	%fd140, %fd137, %fd137, %fd139;
	sqrt.rn.f64 	%fd141, %fd140;
	setp.gt.f64 	%p5, %fd141, %fd134;
	selp.f64 	%fd142, %fd141, %fd134, %p5;
	sub.f64 	%fd143, %fd1, %fd14;
	sub.f64 	%fd144, %fd3, %fd16;
	sub.f64 	%fd145, %fd5, %fd18;
	mul.f64 	%fd146, %fd144, %fd144;
	fma.rn.f64 	%fd147, %fd143, %fd143, %fd146;
	fma.rn.f64 	%fd148, %fd145, %fd145, %fd147;
	sqrt.rn.f64 	%fd149, %fd148;
	setp.gt.f64 	%p6, %fd149, %fd142;
	selp.f64 	%fd150, %fd149, %fd142, %p6;
	sub.f64 	%fd151, %fd7, %fd2;
	sub.f64 	%fd152, %fd9, %fd4;
	sub.f64 	%fd153, %fd11, %fd6;
	mul.f64 	%fd154, %fd152, %fd152;
	fma.rn.f64 	%fd155, %fd151, %fd151, %fd154;
	fma.rn.f64 	%fd156, %fd153, %fd153, %fd155;
	sqrt.rn.f64 	%fd157, %fd156;
	setp.gt.f64 	%p7, %fd157, %fd150;
	selp.f64 	%fd158, %fd157, %fd150, %p7;
	sub.f64 	%fd159, %fd7, %fd8;
	sub.f64 	%fd160, %fd9, %fd10;
	sub.f64 	%fd161, %fd11, %fd12;
	mul.f64 	%fd162, %fd160, %fd160;
	fma.rn.f64 	%fd163, %fd159, %fd159, %fd162;
	fma.rn.f64 	%fd164, %fd161, %fd161, %fd163;
	sqrt.rn.f64 	%fd165, %fd164;
	setp.gt.f64 	%p8, %fd165, %fd158;
	selp.f64 	%fd166, %fd165, %fd158, %p8;
	sub.f64 	%fd167, %fd7, %fd14;
	sub.f64 	%fd168, %fd9, %fd16;
	sub.f64 	%fd169, %fd11, %fd18;
	mul.f64 	%fd170, %fd168, %fd168;
	fma.rn.f64 	%fd171, %fd167, %fd167, %fd170;
	fma.rn.f64 	%fd172, %fd169, %fd169, %fd171;
	sqrt.rn.f64 	%fd173, %fd172;
	setp.gt.f64 	%p9, %fd173, %fd166;
	selp.f64 	%fd174, %fd173, %fd166, %p9;
	sub.f64 	%fd175, %fd13, %fd2;
	sub.f64 	%fd176, %fd15, %fd4;
	sub.f64 	%fd177, %fd17, %fd6;
	mul.f64 	%fd178, %fd176, %fd176;
	fma.rn.f64 	%fd179, %fd175, %fd175, %fd178;
	fma.rn.f64 	%fd180, %fd177, %fd177, %fd179;
	sqrt.rn.f64 	%fd181, %fd180;
	setp.gt.f64 	%p10, %fd181, %fd174;
	selp.f64 	%fd182, %fd181, %fd174, %p10;
	sub.f64 	%fd183, %fd13, %fd8;
	sub.f64 	%fd184, %fd15, %fd10;
	sub.f64 	%fd185, %fd17, %fd12;
	mul.f64 	%fd186, %fd184, %fd184;
	fma.rn.f64 	%fd187, %fd183, %fd183, %fd186;
	fma.rn.f64 	%fd188, %fd185, %fd185, %fd187;
	sqrt.rn.f64 	%fd189, %fd188;
	setp.gt.f64 	%p11, %fd189, %fd182;
	selp.f64 	%fd190, %fd189, %fd182, %p11;
	sub.f64 	%fd191, %fd13, %fd14;
	sub.f64 	%fd192, %fd15, %fd16;
	sub.f64 	%fd193, %fd17, %fd18;
	mul.f64 	%fd194, %fd192, %fd192;
	fma.rn.f64 	%fd195, %fd191, %fd191, %fd194;
	fma.rn.f64 	%fd196, %fd193, %fd193, %fd195;
	sqrt.rn.f64 	%fd197, %fd196;
	setp.gt.f64 	%p12, %fd197, %fd190;
	selp.f64 	%fd198, %fd197, %fd190, %p12;
	add.s32 	%r41, %r3, -1;
	cvt.rn.f64.s32 	%fd199, %r41;
	mul.f64 	%fd200, %fd758, %fd199;
	mul.f64 	%fd201, %fd749, %fd200;
	setp.gt.f64 	%p13, %fd201, %fd198;
	@%p13 bra 	$L__BB0_41;
	mov.u32 	%r42, %tid.x;
	mov.u32 	%r43, %ntid.y;
	mov.u32 	%r44, %tid.y;
	mad.lo.s32 	%r45, %r42, %r43, %r44;
	mov.u32 	%r46, matrixSubBlock;
	mad.lo.s32 	%r47, %r45, 72, %r46;
	mov.b64 	%rd47, 0;
	st.shared.u64 	[%r47], %rd47;
	st.shared.u64 	[%r47+8], %rd47;
	st.shared.u64 	[%r47+16], %rd47;
	st.shared.u64 	[%r47+24], %rd47;
	st.shared.u64 	[%r47+32], %rd47;
	st.shared.u64 	[%r47+40], %rd47;
	st.shared.u64 	[%r47+48], %rd47;
	st.shared.u64 	[%r47+56], %rd47;
	st.shared.u64 	[%r47+64], %rd47;
	cvta.to.global.u64 	%rd48, %rd20;
	mul.wide.u32 	%rd49, %r44, 8;
	add.s64 	%rd50, %rd48, %rd49;
	ld.global.f64 	%fd202, [%rd50];
	mul.wide.u32 	%rd51, %r2, 8;
	add.s64 	%rd52, %rd1, %rd51;
	ld.global.f64 	%fd203, [%rd52];
	mul.f64 	%fd19, %fd202, %fd203;
	cvta.to.global.u64 	%rd53, %rd21;
	mul.wide.u32 	%rd54, %r45, 8;
	add.s64 	%rd55, %rd53, %rd54;
	ld.global.f64 	%fd204, [%rd55];
	cvta.to.global.u64 	%rd56, %rd22;
	add.s64 	%rd57, %rd56, %rd54;
	ld.global.f64 	%fd205, [%rd57];
	cvta.to.global.u64 	%rd58, %rd23;
	add.s64 	%rd59, %rd58, %rd54;
	ld.global.f64 	%fd206, [%rd59];
	mul.f64 	%fd207, %fd205, %fd8;
	fma.rn.f64 	%fd208, %fd204, %fd2, %fd207;
	fma.rn.f64 	%fd20, %fd206, %fd14, %fd208;
	mul.f64 	%fd209, %fd205, %fd10;
	fma.rn.f64 	%fd210, %fd204, %fd4, %fd209;
	fma.rn.f64 	%fd21, %fd206, %fd16, %fd210;
	mul.f64 	%fd211, %fd205, %fd12;
	fma.rn.f64 	%fd212, %fd204, %fd6, %fd211;
	fma.rn.f64 	%fd22, %fd206, %fd18, %fd212;
	setp.lt.s32 	%p14, %r27, 1;
	@%p14 bra 	$L__BB0_12;
	ld.param.f64 	%fd759, [_Z9kernelGHCPdddddPKdS1_S1_S1_iS1_S1_S1_S1_S1_S1_ii_param_3];
	ld.param.f64 	%fd753, [_Z9kernelGHCPdddddPKdS1_S1_S1_iS1_S1_S1_S1_S1_S1_ii_param_2];
	ld.param.f64 	%fd750, [_Z9kernelGHCPdddddPKdS1_S1_S1_iS1_S1_S1_S1_S1_S1_ii_param_1];
	mul.wide.u32 	%rd60, %r1, 8;
	add.s64 	%rd61, %rd1, %rd60;
	ld.global.f64 	%fd23, [%rd61];
	cvt.rn.f64.u32 	%fd214, %r3;
	mov.f64 	%fd215, 0d4008000000000000;
	{
	.reg .b32 %temp; 
	mov.b64 	{%temp, %r4}, %fd215;
	}
	mul.f64 	%fd216, %fd753, %fd753;
	rcp.rn.f64 	%fd24, %fd216;
	mul.f64 	%fd217, %fd759, %fd759;
	rcp.rn.f64 	%fd25, %fd217;
	mov.f64 	%fd218, 0d4014000000000000;
	{
	.reg .b32 %temp; 
	mov.b64 	{%temp, %r5}, %fd218;
	}
	add.f64 	%fd219, %fd214, 0dBFF0000000000000;
	mul.f64 	%fd26, %fd750, %fd219;
	add.f64 	%fd220, %fd214, 0d3FF0000000000000;
	mul.f64 	%fd27, %fd750, %fd220;
	neg.s32 	%r136, %r27;
	cvta.to.global.u64 	%rd84, %rd16;
	cvta.to.global.u64 	%rd85, %rd17;
	cvta.to.global.u64 	%rd86, %rd18;
	cvta.to.global.u64 	%rd87, %rd19;
	mov.f64 	%fd782, 0d0000000000000000;
	mov.f64 	%fd783, %fd782;
	mov.f64 	%fd784, %fd782;
	mov.f64 	%fd785, %fd782;
	mov.f64 	%fd786, %fd782;
	mov.f64 	%fd787, %fd782;
	mov.f64 	%fd788, %fd782;
	mov.f64 	%fd789, %fd782;
	mov.f64 	%fd790, %fd782;
$L__BB0_5:
	ld.param.f64 	%fd760, [_Z9kernelGHCPdddddPKdS1_S1_S1_iS1_S1_S1_S1_S1_S1_ii_param_3];
	ld.param.f64 	%fd754, [_Z9kernelGHCPdddddPKdS1_S1_S1_iS1_S1_S1_S1_S1_S1_ii_param_2];
	setp.lt.f64 	%p15, %fd26, 0d0000000000000000;
	setp.lt.s32 	%p16, %r5, 0;
	and.b32  	%r48, %r5, 2146435072;
	setp.eq.s32 	%p17, %r48, 1074790400;
	setp.lt.s32 	%p18, %r4, 0;
	and.b32  	%r49, %r4, 2146435072;
	setp.eq.s32 	%p19, %r49, 1073741824;
	ld.global.f64 	%fd221, [%rd84];
	mul.f64 	%fd222, %fd221, %fd23;
	ld.global.f64 	%fd223, [%rd85];
	ld.global.f64 	%fd224, [%rd86];
	ld.global.f64 	%fd225, [%rd87];
	mul.f64 	%fd226, %fd224, %fd7;
	fma.rn.f64 	%fd227, %fd223, %fd1, %fd226;
	fma.rn.f64 	%fd228, %fd225, %fd13, %fd227;
	mul.f64 	%fd229, %fd224, %fd9;
	fma.rn.f64 	%fd230, %fd223, %fd3, %fd229;
	fma.rn.f64 	%fd231, %fd225, %fd15, %fd230;
	mul.f64 	%fd232, %fd224, %fd11;
	fma.rn.f64 	%fd233, %fd223, %fd5, %fd232;
	fma.rn.f64 	%fd234, %fd225, %fd17, %fd233;
	sub.f64 	%fd235, %fd20, %fd228;
	sub.f64 	%fd236, %fd21, %fd231;
	sub.f64 	%fd237, %fd22, %fd234;
	mul.f64 	%fd37, %fd235, %fd235;
	mul.f64 	%fd38, %fd236, %fd236;
	add.f64 	%fd238, %fd37, %fd38;
	mul.f64 	%fd39, %fd237, %fd237;
	add.f64 	%fd239, %fd238, %fd39;
	sqrt.rn.f64 	%fd40, %fd239;
	{
	.reg .b32 %temp; 
	mov.b64 	{%temp, %r50}, %fd40;
	}
	abs.f64 	%fd41, %fd40;
	setp.lt.s32 	%p20, %r50, 0;
	and.pred  	%p1, %p20, %p19;
	selp.b32 	%r51, %r50, 0, %p19;
	or.b32  	%r52, %r51, 2146435072;
	selp.b32 	%r53, %r52, %r51, %p18;
	mov.b32 	%r54, 0;
	mov.b64 	%fd42, {%r54, %r53};
	add.f64 	%fd240, %fd40, 0d4008000000000000;
	{
	.reg .b32 %temp; 
	mov.b64 	{%temp, %r55}, %fd240;
	}
	and.b32  	%r8, %r55, 2146435072;
	and.b32  	%r56, %r4, 2147483647;
	setp.ne.s32 	%p21, %r56, 1071644672;
	selp.b32 	%r57, 0, 2146435072, %p18;
	or.b32  	%r58, %r57, -2147483648;
	selp.b32 	%r59, %r58, %r57, %p21;
	selp.b32 	%r60, %r59, %r57, %p19;
	selp.b32 	%r61, %r60, %r57, %p20;
	mov.b64 	%fd43, {%r54, %r61};
	div.rn.f64 	%fd44, %fd40, %fd754;
	rcp.rn.f64 	%fd45, %fd40;
	div.rn.f64 	%fd46, %fd40, %fd760;
	and.pred  	%p2, %p20, %p17;
	selp.b32 	%r62, %r50, 0, %p17;
	or.b32  	%r63, %r62, 2146435072;
	selp.b32 	%r64, %r63, %r62, %p16;
	mov.b64 	%fd47, {%r54, %r64};
	add.f64 	%fd241, %fd40, 0d4014000000000000;
	{
	.reg .b32 %temp; 
	mov.b64 	{%temp, %r65}, %fd241;
	}
	and.b32  	%r9, %r65, 2146435072;
	and.b32  	%r66, %r5, 2147483647;
	setp.ne.s32 	%p22, %r66, 1071644672;
	selp.b32 	%r67, 0, 2146435072, %p16;
	or.b32  	%r68, %r67, -2147483648;
	selp.b32 	%r69, %r68, %r67, %p22;
	selp.b32 	%r70, %r69, %r67, %p17;
	selp.b32 	%r71, %r70, %r67, %p20;
	mov.b64 	%fd48, {%r54, %r71};
	mul.f64 	%fd49, %fd235, %fd236;
	neg.f64 	%fd242, %fd236;
	mul.f64 	%fd50, %fd235, %fd242;
	mul.f64 	%fd51, %fd235, %fd237;
	neg.f64 	%fd243, %fd237;
	mul.f64 	%fd52, %fd235, %fd243;
	neg.f64 	%fd244, %fd235;
	mul.f64 	%fd53, %fd236, %fd244;
	mul.f64 	%fd54, %fd236, %fd237;
	mul.f64 	%fd55, %fd236, %fd243;
	mul.f64 	%fd56, %fd237, %fd244;
	mul.f64 	%fd57, %fd237, %fd242;
	mul.f64 	%fd58, %fd19, %fd222;
	@%p15 bra 	$L__BB0_7;
	ld.param.f64 	%fd761, [_Z9kernelGHCPdddddPKdS1_S1_S1_iS1_S1_S1_S1_S1_S1_ii_param_3];
	ld.param.f64 	%fd755, [_Z9kernelGHCPdddddPKdS1_S1_S1_iS1_S1_S1_S1_S1_S1_ii_param_2];
	setp.ne.s32 	%p23, %r9, 2146435072;
	setp.eq.f64 	%p24, %fd40, 0d3FF0000000000000;
	setp.neu.f64 	%p25, %fd41, 0d7FF0000000000000;
	add.f64 	%fd245, %fd37, %fd38;
	add.f64 	%fd246, %fd245, %fd39;
	setp.ltu.f64 	%p26, %fd246, 0d0000000000000000;
	setp.ne.s32 	%p27, %r8, 2146435072;
	setp.eq.f64 	%p28, %fd246, 0d0000000000000000;
	{ // callseq 0, 0
	.param .b64 param0;
	st.param.f64 	[param0], %fd41;
	.param .b64 param1;
	st.param.f64 	[param1], 0d4008000000000000;
	.param .b64 retval0;
	call.uni (retval0), 
	__internal_accurate_pow, 
	(
	param0, 
	param1
	);
	ld.param.f64 	%fd247, [retval0];
	} // callseq 0
	neg.f64 	%fd249, %fd247;
	selp.f64 	%fd250, %fd249, %fd247, %p1;
	selp.f64 	%fd251, %fd42, %fd250, %p28;
	selp.f64 	%fd252, %fd251, %fd43, %p25;
	mov.f64 	%fd253, 0d4008000000000000;
	add.rn.f64 	%fd254, %fd40, %fd253;
	selp.f64 	%fd255, %fd254, %fd252, %p26;
	selp.f64 	%fd256, %fd251, %fd255, %p27;
	selp.f64 	%fd257, 0d3FF0000000000000, %fd256, %p24;
	div.rn.f64 	%fd258, %fd37, %fd257;
	mul.f64 	%fd259, %fd24, %fd258;
	setp.gt.f64 	%p29, %fd26, %fd44;
	selp.f64 	%fd260, 0d3FF0000000000000, 0d0000000000000000, %p29;
	sub.f64 	%fd261, %fd45, %fd258;
	mul.f64 	%fd262, %fd25, %fd261;
	setp.gt.f64 	%p30, %fd26, %fd46;
	selp.f64 	%fd263, 0d3FF0000000000000, 0d0000000000000000, %p30;
	mul.f64 	%fd264, %fd262, %fd263;
	fma.rn.f64 	%fd265, %fd259, %fd260, %fd264;
	rcp.rn.f64 	%fd266, %fd257;
	{ // callseq 1, 0
	.param .b64 param0;
	st.param.f64 	[param0], %fd41;
	.param .b64 param1;
	st.param.f64 	[param1], 0d4014000000000000;
	.param .b64 retval0;
	call.uni (retval0), 
	__internal_accurate_pow, 
	(
	param0, 
	param1
	);
	ld.param.f64 	%fd267, [retval0];
	} // callseq 1
	neg.f64 	%fd269, %fd267;
	selp.f64 	%fd270, %fd269, %fd267, %p2;
	selp.f64 	%fd271, %fd47, %fd270, %p28;
	selp.f64 	%fd272, %fd271, %fd48, %p25;
	mov.f64 	%fd273, 0d4014000000000000;
	add.rn.f64 	%fd274, %fd40, %fd273;
	selp.f64 	%fd275, %fd274, %fd272, %p26;
	selp.f64 	%fd276, %fd271, %fd275, %p23;
	selp.f64 	%fd277, 0d3FF0000000000000, %fd276, %p24;
	div.rn.f64 	%fd278, %fd37, %fd277;
	fma.rn.f64 	%fd279, %fd278, 0dC008000000000000, %fd266;
	mul.f64 	%fd280, %fd279, 0d3FE0000000000000;
	mul.f64 	%fd281, %fd755, %fd755;
	mul.f64 	%fd282, %fd281, %fd26;
	mul.f64 	%fd283, %fd26, %fd282;
	mul.f64 	%fd284, %fd40, %fd40;
	sub.f64 	%fd285, %fd283, %fd284;
	div.rn.f64 	%fd286, %fd285, %fd281;
	mul.f64 	%fd287, %fd286, %fd260;
	mul.f64 	%fd288, %fd761, %fd761;
	mul.f64 	%fd289, %fd288, %fd26;
	mul.f64 	%fd290, %fd26, %fd289;
	sub.f64 	%fd291, %fd290, %fd284;
	div.rn.f64 	%fd292, %fd291, %fd288;
	mul.f64 	%fd293, %fd292, %fd263;
	sub.f64 	%fd294, %fd287, %fd293;
	mul.f64 	%fd295, %fd294, %fd280;
	sub.f64 	%fd296, %fd265, %fd295;
	div.rn.f64 	%fd297, %fd49, %fd257;
	mul.f64 	%fd298, %fd24, %fd297;
	div.rn.f64 	%fd299, %fd50, %fd257;
	mul.f64 	%fd300, %fd25, %fd299;
	mul.f64 	%fd301, %fd300, %fd263;
	fma.rn.f64 	%fd302, %fd298, %fd260, %fd301;
	div.rn.f64 	%fd303, %fd49, %fd277;
	mul.f64 	%fd304, %fd303, 0dC008000000000000;
	mul.f64 	%fd305, %fd304, 0d3FE0000000000000;
	mul.f64 	%fd306, %fd294, %fd305;
	sub.f64 	%fd307, %fd302, %fd306;
	div.rn.f64 	%fd308, %fd51, %fd257;
	mul.f64 	%fd309, %fd24, %fd308;
	div.rn.f64 	%fd310, %fd52, %fd257;
	mul.f64 	%fd311, %fd25, %fd310;
	mul.f64 	%fd312, %fd311, %fd263;
	fma.rn.f64 	%fd313, %fd309, %fd260, %fd312;
	div.rn.f64 	%fd314, %fd51, %fd277;
	mul.f64 	%fd315, %fd314, 0dC008000000000000;
	mul.f64 	%fd316, %fd315, 0d3FE0000000000000;
	mul.f64 	%fd317, %fd294, %fd316;
	sub.f64 	%fd318, %fd313, %fd317;
	div.rn.f64 	%fd319, %fd53, %fd257;
	mul.f64 	%fd320, %fd25, %fd319;
	mul.f64 	%fd321, %fd320, %fd263;
	fma.rn.f64 	%fd322, %fd298, %fd260, %fd321;
	sub.f64 	%fd323, %fd322, %fd306;
	div.rn.f64 	%fd324, %fd38, %fd257;
	mul.f64 	%fd325, %fd24, %fd324;
	sub.f64 	%fd326, %fd45, %fd324;
	mul.f64 	%fd327, %fd25, %fd326;
	mul.f64 	%fd328, %fd327, %fd263;
	fma.rn.f64 	%fd329, %fd325, %fd260, %fd328;
	div.rn.f64 	%fd330, %fd38, %fd277;
	fma.rn.f64 	%fd331, %fd330, 0dC008000000000000, %fd266;
	mul.f64 	%fd332, %fd331, 0d3FE0000000000000;
	mul.f64 	%fd333, %fd294, %fd332;
	sub.f64 	%fd334, %fd329, %fd333;
	div.rn.f64 	%fd335, %fd54, %fd257;
	mul.f64 	%fd336, %fd24, %fd335;
	div.rn.f64 	%fd337, %fd55, %fd257;
	mul.f64 	%fd338, %fd25, %fd337;
	mul.f64 	%fd339, %fd338, %fd263;
	fma.rn.f64 	%fd340, %fd336, %fd260, %fd339;
	div.rn.f64 	%fd341, %fd54, %fd277;
	mul.f64 	%fd342, %fd341, 0dC008000000000000;
	mul.f64 	%fd343, %fd342, 0d3FE0000000000000;
	mul.f64 	%fd344, %fd294, %fd343;
	sub.f64 	%fd345, %fd340, %fd344;
	div.rn.f64 	%fd346, %fd56, %fd257;
	mul.f64 	%fd347, %fd25, %fd346;
	mul.f64 	%fd348, %fd347, %fd263;
	fma.rn.f64 	%fd349, %fd309, %fd260, %fd348;
	sub.f64 	%fd350, %fd349, %fd317;
	div.rn.f64 	%fd351, %fd57, %fd257;
	mul.f64 	%fd352, %fd25, %fd351;
	mul.f64 	%fd353, %fd352, %fd263;
	fma.rn.f64 	%fd354, %fd336, %fd260, %fd353;
	sub.f64 	%fd355, %fd354, %fd344;
	div.rn.f64 	%fd356, %fd39, %fd257;
	mul.f64 	%fd357, %fd24, %fd356;
	sub.f64 	%fd358, %fd45, %fd356;
	mul.f64 	%fd359, %fd25, %fd358;
	mul.f64 	%fd360, %fd359, %fd263;
	fma.rn.f64 	%fd361, %fd357, %fd260, %fd360;
	div.rn.f64 	%fd362, %fd39, %fd277;
	fma.rn.f64 	%fd363, %fd362, 0dC008000000000000, %fd266;
	mul.f64 	%fd364, %fd363, 0d3FE0000000000000;
	mul.f64 	%fd365, %fd294, %fd364;
	sub.f64 	%fd366, %fd361, %fd365;
	fma.rn.f64 	%fd790, %fd58, %fd296, %fd790;
	mov.u32 	%r72, %tid.x;
	mov.u32 	%r73, %ntid.y;
	mov.u32 	%r74, %tid.y;
	mad.lo.s32 	%r75, %r72, %r73, %r74;
	mov.u32 	%r76, matrixSubBlock;
	mad.lo.s32 	%r77, %r75, 72, %r76;
	st.shared.f64 	[%r77], %fd790;
	fma.rn.f64 	%fd789, %fd58, %fd307, %fd789;
	st.shared.f64 	[%r77+8], %fd789;
	fma.rn.f64 	%fd788, %fd58, %fd318, %fd788;
	st.shared.f64 	[%r77+16], %fd788;
	fma.rn.f64 	%fd787, %fd58, %fd323, %fd787;
	st.shared.f64 	[%r77+24], %fd787;
	fma.rn.f64 	%fd786, %fd58, %fd334, %fd786;
	st.shared.f64 	[%r77+32], %fd786;
	fma.rn.f64 	%fd785, %fd58, %fd345, %fd785;
	st.shared.f64 	[%r77+40], %fd785;
	fma.rn.f64 	%fd784, %fd58, %fd350, %fd784;
	st.shared.f64 	[%r77+48], %fd784;
	fma.rn.f64 	%fd783, %fd58, %fd355, %fd783;
	st.shared.f64 	[%r77+56], %fd783;
	fma.rn.f64 	%fd782, %fd58, %fd366, %fd782;
	st.shared.f64 	[%r77+64], %fd782;
$L__BB0_7:
	ld.param.u32 	%r134, [_Z9kernelGHCPdddddPKdS1_S1_S1_iS1_S1_S1_S1_S1_S1_ii_param_16];
	ld.param.f64 	%fd751, [_Z9kernelGHCPdddddPKdS1_S1_S1_iS1_S1_S1_S1_S1_S1_ii_param_1];
	mov.u32 	%r78, %ctaid.z;
	add.s32 	%r79, %r134, %r78;
	cvt.rn.f64.u32 	%fd367, %r79;
	mul.f64 	%fd368, %fd751, %fd367;
	setp.lt.f64 	%p31, %fd368, 0d0000000000000000;
	@%p31 bra 	$L__BB0_9;
	ld.param.u32 	%r135, [_Z9kernelGHCPdddddPKdS1_S1_S1_iS1_S1_S1_S1_S1_S1_ii_param_16];
	ld.param.f64 	%fd762, [_Z9kernelGHCPdddddPKdS1_S1_S1_iS1_S1_S1_S1_S1_S1_ii_param_3];
	ld.param.f64 	%fd756, [_Z9kernelGHCPdddddPKdS1_S1_S1_iS1_S1_S1_S1_S1_S1_ii_param_2];
	ld.param.f64 	%fd752, [_Z9kernelGHCPdddddPKdS1_S1_S1_iS1_S1_S1_S1_S1_S1_ii_param_1];
	setp.ne.s32 	%p32, %r9, 2146435072;
	setp.eq.f64 	%p33, %fd40, 0d3FF0000000000000;
	setp.neu.f64 	%p34, %fd41, 0d7FF0000000000000;
	add.f64 	%fd369, %fd37, %fd38;
	add.f64 	%fd370, %fd369, %fd39;
	setp.ltu.f64 	%p35, %fd370, 0d0000000000000000;
	setp.ne.s32 	%p36, %r8, 2146435072;
	setp.eq.f64 	%p37, %fd370, 0d0000000000000000;
	{ // callseq 2, 0
	.param .b64 param0;
	st.param.f64 	[param0], %fd41;
	.param .b64 param1;
	st.param.f64 	[param1], 0d4008000000000000;
	.param .b64 retval0;
	call.uni (retval0), 
	__internal_accurate_pow, 
	(
	param0, 
	param1
	);
	ld.param.f64 	%fd372, [retval0];
	} // callseq 2
	neg.f64 	%fd374, %fd372;
	selp.f64 	%fd375, %fd374, %fd372, %p1;
	selp.f64 	%fd376, %fd42, %fd375, %p37;
	or.pred  	%p38, %p36, %p35;
	xor.pred  	%p39, %p36, %p38;
	mov.f64 	%fd377, 0d4008000000000000;
	add.rn.f64 	%fd378, %fd40, %fd377;
	selp.f64 	%fd379, %fd378, %fd376, %p39;
	selp.f64 	%fd380, %fd379, %fd43, %p34;
	selp.f64 	%fd381, %fd379, %fd380, %p38;
	selp.f64 	%fd382, 0d3FF0000000000000, %fd381, %p33;
	div.rn.f64 	%fd383, %fd37, %fd382;
	mul.f64 	%fd384, %fd24, %fd383;
	mov.u32 	%r80, %ctaid.z;
	add.s32 	%r81, %r135, %r80;
	cvt.rn.f64.u32 	%fd385, %r81;
	mul.f64 	%fd386, %fd752, %fd385;
	setp.gt.f64 	%p40, %fd386, %fd44;
	selp.f64 	%fd387, 0d3FF0000000000000, 0d0000000000000000, %p40;
	sub.f64 	%fd388, %fd45, %fd383;
	mul.f64 	%fd389, %fd25, %fd388;
	setp.gt.f64 	%p41, %fd386, %fd46;
	selp.f64 	%fd390, 0d3FF0000000000000, 0d0000000000000000, %p41;
	mul.f64 	%fd391, %fd389, %fd390;
	fma.rn.f64 	%fd392, %fd384, %fd387, %fd391;
	rcp.rn.f64 	%fd393, %fd382;
	{ // callseq 3, 0
	.param .b64 param0;
	st.param.f64 	[param0], %fd41;
	.param .b64 param1;
	st.param.f64 	[param1], 0d4014000000000000;
	.param .b64 retval0;
	call.uni (retval0), 
	__internal_accurate_pow, 
	(
	param0, 
	param1
	);
	ld.param.f64 	%fd394, [retval0];
	} // callseq 3
	neg.f64 	%fd396, %fd394;
	selp.f64 	%fd397, %fd396, %fd394, %p2;
	selp.f64 	%fd398, %fd47, %fd397, %p37;
	or.pred  	%p42, %p32, %p35;
	xor.pred  	%p43, %p32, %p42;
	mov.f64 	%fd399, 0d4014000000000000;
	add.rn.f64 	%fd400, %fd40, %fd399;
	selp.f64 	%fd401, %fd400, %fd398, %p43;
	selp.f64 	%fd402, %fd401, %fd48, %p34;
	selp.f64 	%fd403, %fd401, %fd402, %p42;
	selp.f64 	%fd404, 0d3FF0000000000000, %fd403, %p33;
	div.rn.f64 	%fd405, %fd37, %fd404;
	fma.rn.f64 	%fd406, %fd405, 0dC008000000000000, %fd393;
	mul.f64 	%fd407, %fd406, 0d3FE0000000000000;
	mul.f64 	%fd408, %fd756, %fd756;
	mul.f64 	%fd409, %fd408, %fd386;
	mul.f64 	%fd410, %fd386, %fd409;
	mul.f64 	%fd411, %fd40, %fd40;
	sub.f64 	%fd412, %fd410, %fd411;
	div.rn.f64 	%fd413, %fd412, %fd408;
	mul.f64 	%fd414, %fd413, %fd387;
	mul.f64 	%fd415, %fd762, %fd762;
	mul.f64 	%fd416, %fd415, %fd386;
	mul.f64 	%fd417, %fd386, %fd416;
	sub.f64 	%fd418, %fd417, %fd411;
	div.rn.f64 	%fd419, %fd418, %fd415;
	mul.f64 	%fd420, %fd419, %fd390;
	sub.f64 	%fd421, %fd414, %fd420;
	mul.f64 	%fd422, %fd421, %fd407;
	sub.f64 	%fd423, %fd392, %fd422;
	div.rn.f64 	%fd424, %fd49, %fd382;
	mul.f64 	%fd425, %fd24, %fd424;
	div.rn.f64 	%fd426, %fd50, %fd382;
	mul.f64 	%fd427, %fd25, %fd426;
	mul.f64 	%fd428, %fd427, %fd390;
	fma.rn.f64 	%fd429, %fd425, %fd387, %fd428;
	div.rn.f64 	%fd430, %fd49, %fd404;
	mul.f64 	%fd431, %fd430, 0dC008000000000000;
	mul.f64 	%fd432, %fd431, 0d3FE0000000000000;
	mul.f64 	%fd433, %fd421, %fd432;
	sub.f64 	%fd434, %fd429, %fd433;
	div.rn.f64 	%fd435, %fd51, %fd382;
	mul.f64 	%fd436, %fd24, %fd435;
	div.rn.f64 	%fd437, %fd52, %fd382;
	mul.f64 	%fd438, %fd25, %fd437;
	mul.f64 	%fd439, %fd438, %fd390;
	fma.rn.f64 	%fd440, %fd436, %fd387, %fd439;
	div.rn.f64 	%fd441, %fd51, %fd404;
	mul.f64 	%fd442, %fd441, 0dC008000000000000;
	mul.f64 	%fd443, %fd442, 0d3FE0000000000000;
	mul.f64 	%fd444, %fd421, %fd443;
	sub.f64 	%fd445, %fd440, %fd444;
	div.rn.f64 	%fd446, %fd53, %fd382;
	mul.f64 	%fd447, %fd25, %fd446;
	mul.f64 	%fd448, %fd447, %fd390;
	fma.rn.f64 	%fd449, %fd425, %fd387, %fd448;
	sub.f64 	%fd450, %fd449, %fd433;
	div.rn.f64 	%fd451, %fd38, %fd382;
	mul.f64 	%fd452, %fd24, %fd451;
	sub.f64 	%fd453, %fd45, %fd451;
	mul.f64 	%fd454, %fd25, %fd453;
	mul.f64 	%fd455, %fd454, %fd390;
	fma.rn.f64 	%fd456, %fd452, %fd387, %fd455;
	div.rn.f64 	%fd457, %fd38, %fd404;
	fma.rn.f64 	%fd458, %fd457, 0dC008000000000000, %fd393;
	mul.f64 	%fd459, %fd458, 0d3FE0000000000000;
	mul.f64 	%fd460, %fd421, %fd459;
	sub.f64 	%fd461, %fd456, %fd460;
	div.rn.f64 	%fd462, %fd54, %fd382;
	mul.f64 	%fd463, %fd24, %fd462;
	div.rn.f64 	%fd464, %fd55, %fd382;
	mul.f64 	%fd465, %fd25, %fd464;
	mul.f64 	%fd466, %fd465, %fd390;
	fma.rn.f64 	%fd467, %fd463, %fd387, %fd466;
	div.rn.f64 	%fd468, %fd54, %fd404;
	mul.f64 	%fd469, %fd468, 0dC008000000000000;
	mul.f64 	%fd470, %fd469, 0d3FE0000000000000;
	mul.f64 	%fd471, %fd421, %fd470;
	sub.f64 	%fd472, %fd467, %fd471;
	div.rn.f64 	%fd473, %fd56, %fd382;
	mul.f64 	%fd474, %fd25, %fd473;
	mul.f64 	%fd475, %fd474, %fd390;
	fma.rn.f64 	%fd476, %fd436, %fd387, %fd475;
	sub.f64 	%fd477, %fd476, %fd444;
	div.rn.f64 	%fd478, %fd57, %fd382;
	mul.f64 	%fd479, %fd25, %fd478;
	mul.f64 	%fd480, %fd479, %fd390;
	fma.rn.f64 	%fd481, %fd463, %fd387, %fd480;
	sub.f64 	%fd482, %fd481, %fd471;
	div.rn.f64 	%fd483, %fd39, %fd382;
	mul.f64 	%fd484, %fd24, %fd483;
	sub.f64 	%fd485, %fd45, %fd483;
	mul.f64 	%fd486, %fd25, %fd485;
	mul.f64 	%fd487, %fd486, %fd390;
	fma.rn.f64 	%fd488, %fd484, %fd387, %fd487;
	div.rn.f64 	%fd489, %fd39, %fd404;
	fma.rn.f64 	%fd490, %fd489, 0dC008000000000000, %fd393;
	mul.f64 	%fd491, %fd490, 0d3FE0000000000000;
	mul.f64 	%fd492, %fd421, %fd491;
	sub.f64 	%fd493, %fd488, %fd492;
	mul.f64 	%fd494, %fd58, 0dC000000000000000;
	fma.rn.f64 	%fd790, %fd494, %fd423, %fd790;
	mov.u32 	%r82, %tid.x;
	mov.u32 	%r83, %ntid.y;
	mov.u32 	%r84, %tid.y;
	mad.lo.s32 	%r85, %r82, %r83, %r84;
	mov.u32 	%r86, matrixSubBlock;
	mad.lo.s32 	%r87, %r85, 72, %r86;
	st.shared.f64 	[%r87], %fd790;
	fma.rn.f64 	%fd789, %fd494, %fd434, %fd789;
	st.shared.f64 	[%r87+8], %fd789;
	fma.rn.f64 	%fd788, %fd494, %fd445, %fd788;
	st.shared.f64 	[%r87+16], %fd788;
	fma.rn.f64 	%fd787, %fd494, %fd450, %fd787;
	st.shared.f64 	[%r87+24], %fd787;
	fma.rn.f64 	%fd786, %fd494, %fd461, %fd786;
	st.shared.f64 	[%r87+32], %fd786;
	fma.rn.f64 	%fd785, %fd494, %fd472, %fd785;
	st.shared.f64 	[%r87+40], %fd785;
	fma.rn.f64 	%fd784, %fd494, %fd477, %fd784;
	st.shared.f64 	[%r87+48], %fd784;
	fma.rn.f64 	%fd783, %fd494, %fd482, %fd783;
	st.shared.f64 	[%r87+56], %fd783;
	fma.rn.f64 	%fd782, %fd494, %fd493, %fd782;
	st.shared.f64 	[%r87+64], %fd782;
$L__BB0_9:
	setp.lt.f64 	%p44, %fd27, 0d0000000000000000;
	@%p44 bra 	$L__BB0_11;
	ld.param.f64 	%fd763, [_Z9kernelGHCPdddddPKdS1_S1_S1_iS1_S1_S1_S1_S1_S1_ii_param_3];
	ld.param.f64 	%fd757, [_Z9kernelGHCPdddddPKdS1_S1_S1_iS1_S1_S1_S1_S1_S1_ii_param_2];
	setp.ne.s32 	%p45, %r9, 2146435072;
	setp.eq.f64 	%p46, %fd40, 0d3FF0000000000000;
	setp.neu.f64 	%p47, %fd41, 0d7FF0000000000000;
	add.f64 	%fd495, %fd37, %fd38;
	add.f64 	%fd496, %fd495, %fd39;
	setp.ltu.f64 	%p48, %fd496, 0d0000000000000000;
	setp.ne.s32 	%p49, %r8, 2146435072;
	setp.eq.f64 	%p50, %fd496, 0d0000000000000000;
	{ // callseq 4, 0
	.param .b64 param0;
	st.param.f64 	[param0], %fd41;
	.param .b64 param1;
	st.param.f64 	[param1], 0d4008000000000000;
	.param .b64 retval0;
	call.uni (retval0), 
	__internal_accurate_pow, 
	(
	param0, 
	param1
	);
	ld.param.f64 	%fd498, [retval0];
	} // callseq 4
	neg.f64 	%fd500, %fd498;
	selp.f64 	%fd501, %fd500, %fd498, %p1;
	selp.f64 	%fd502, %fd42, %fd501, %p50;
	or.pred  	%p51, %p49, %p48;
	xor.pred  	%p52, %p49, %p51;
	mov.f64 	%fd503, 0d4008000000000000;
	add.rn.f64 	%fd504, %fd40, %fd503;
	selp.f64 	%fd505, %fd504, %fd502, %p52;
	selp.f64 	%fd506, %fd505, %fd43, %p47;
	selp.f64 	%fd507, %fd505, %fd506, %p51;
	selp.f64 	%fd508, 0d3FF0000000000000, %fd507, %p46;
	div.rn.f64 	%fd509, %fd37, %fd508;
	mul.f64 	%fd510, %fd24, %fd509;
	setp.gt.f64 	%p53, %fd27, %fd44;
	selp.f64 	%fd511, 0d3FF0000000000000, 0d0000000000000000, %p53;
	sub.f64 	%fd512, %fd45, %fd509;
	mul.f64 	%fd513, %fd25, %fd512;
	setp.gt.f64 	%p54, %fd27, %fd46;
	selp.f64 	%fd514, 0d3FF0000000000000, 0d0000000000000000, %p54;
	mul.f64 	%fd515, %fd513, %fd514;
	fma.rn.f64 	%fd516, %fd510, %fd511, %fd515;
	rcp.rn.f64 	%fd517, %fd508;
	{ // callseq 5, 0
	.param .b64 param0;
	st.param.f64 	[param0], %fd41;
	.param .b64 param1;
	st.param.f64 	[param1], 0d4014000000000000;
	.param .b64 retval0;
	call.uni (retval0), 
	__internal_accurate_pow, 
	(
	param0, 
	param1
	);
	ld.param.f64 	%fd518, [retval0];
	} // callseq 5
	neg.f64 	%fd520, %fd518;
	selp.f64 	%fd521, %fd520, %fd518, %p2;
	selp.f64 	%fd522, %fd47, %fd521, %p50;
	or.pred  	%p55, %p45, %p48;
	xor.pred  	%p56, %p45, %p55;
	mov.f64 	%fd523, 0d4014000000000000;
	add.rn.f64 	%fd524, %fd40, %fd523;
	selp.f64 	%fd525, %fd524, %fd522, %p56;
	selp.f64 	%fd526, %fd525, %fd48, %p47;
	selp.f64 	%fd527, %fd525, %fd526, %p55;
	selp.f64 	%fd528, 0d3FF0000000000000, %fd527, %p46;
	div.rn.f64 	%fd529, %fd37, %fd528;
	fma.rn.f64 	%fd530, %fd529, 0dC008000000000000, %fd517;
	mul.f64 	%fd531, %fd530, 0d3FE0000000000000;
	mul.f64 	%fd532, %fd757, %fd757;
	mul.f64 	%fd533, %fd532, %fd27;
	mul.f64 	%fd534, %fd27, %fd533;
	mul.f64 	%fd535, %fd40, %fd40;
	sub.f64 	%fd536, %fd534, %fd535;
	div.rn.f64 	%fd537, %fd536, %fd532;
	mul.f64 	%fd538, %fd537, %fd511;
	mul.f64 	%fd539, %fd763, %fd763;
	mul.f64 	%fd540, %fd539, %fd27;
	mul.f64 	%fd541, %fd27, %fd540;
	sub.f64 	%fd542, %fd541, %fd535;
	div.rn.f64 	%fd543, %fd542, %fd539;
	mul.f64 	%fd544, %fd543, %fd514;
	sub.f64 	%fd545, %fd538, %fd544;
	mul.f64 	%fd546, %fd545, %fd531;
	sub.f64 	%fd547, %fd516, %fd546;
	div.rn.f64 	%fd548, %fd49, %fd508;
	mul.f64 	%fd549, %fd24, %fd548;
	div.rn.f64 	%fd550, %fd50, %fd508;
	mul.f64 	%fd551, %fd25, %fd550;
	mul.f64 	%fd552, %fd551, %fd514;
	fma.rn.f64 	%fd553, %fd549, %fd511, %fd552;
	div.rn.f64 	%fd554, %fd49, %fd528;
	mul.f64 	%fd555, %fd554, 0dC008000000000000;
	mul.f64 	%fd556, %fd555, 0d3FE0000000000000;
	mul.f64 	%fd557, %fd545, %fd556;
	sub.f64 	%fd558, %fd553, %fd557;
	div.rn.f64 	%fd559, %fd51, %fd508;
	mul.f64 	%fd560, %fd24, %fd559;
	div.rn.f64 	%fd561, %fd52, %fd508;
	mul.f64 	%fd562, %fd25, %fd561;
	mul.f64 	%fd563, %fd562, %fd514;
	fma.rn.f64 	%fd564, %fd560, %fd511, %fd563;
	div.rn.f64 	%fd565, %fd51, %fd528;
	mul.f64 	%fd566, %fd565, 0dC008000000000000;
	mul.f64 	%fd567, %fd566, 0d3FE0000000000000;
	mul.f64 	%fd568, %fd545, %fd567;
	sub.f64 	%fd569, %fd564, %fd568;
	div.rn.f64 	%fd570, %fd53, %fd508;
	mul.f64 	%fd571, %fd25, %fd570;
	mul.f64 	%fd572, %fd571, %fd514;
	fma.rn.f64 	%fd573, %fd549, %fd511, %fd572;
	sub.f64 	%fd574, %fd573, %fd557;
	div.rn.f64 	%fd575, %fd38, %fd508;
	mul.f64 	%fd576, %fd24, %fd575;
	sub.f64 	%fd577, %fd45, %fd575;
	mul.f64 	%fd578, %fd25, %fd577;
	mul.f64 	%fd579, %fd578, %fd514;
	fma.rn.f64 	%fd580, %fd576, %fd511, %fd579;
	div.rn.f64 	%fd581, %fd38, %fd528;
	fma.rn.f64 	%fd582, %fd581, 0dC008000000000000, %fd517;
	mul.f64 	%fd583, %fd582, 0d3FE0000000000000;
	mul.f64 	%fd584, %fd545, %fd583;
	sub.f64 	%fd585, %fd580, %fd584;
	div.rn.f64 	%fd586, %fd54, %fd508;
	mul.f64 	%fd587, %fd24, %fd586;
	div.rn.f64 	%fd588, %fd55, %fd508;
	mul.f64 	%fd589, %fd25, %fd588;
	mul.f64 	%fd590, %fd589, %fd514;
	fma.rn.f64 	%fd591, %fd587, %fd511, %fd590;
	div.rn.f64 	%fd592, %fd54, %fd528;
	mul.f64 	%fd593, %fd592, 0dC008000000000000;
	mul.f64 	%fd594, %fd593, 0d3FE0000000000000;
	mul.f64 	%fd595, %fd545, %fd594;
	sub.f64 	%fd596, %fd591, %fd595;
	div.rn.f64 	%fd597, %fd56, %fd508;
	mul.f64 	%fd598, %fd25, %fd597;
	mul.f64 	%fd599, %fd598, %fd514;
	fma.rn.f64 	%fd600, %fd560, %fd511, %fd599;
	sub.f64 	%fd601, %fd600, %fd568;
	div.rn.f64 	%fd602, %fd57, %fd508;
	mul.f64 	%fd603, %fd25, %fd602;
	mul.f64 	%fd604, %fd603, %fd514;
	fma.rn.f64 	%fd605, %fd587, %fd511, %fd604;
	sub.f64 	%fd606, %fd605, %fd595;
	div.rn.f64 	%fd607, %fd39, %fd508;
	mul.f64 	%fd608, %fd24, %fd607;
	sub.f64 	%fd609, %fd45, %fd607;
	mul.f64 	%fd610, %fd25, %fd609;
	mul.f64 	%fd611, %fd610, %fd514;
	fma.rn.f64 	%fd612, %fd608, %fd511, %fd611;
	div.rn.f64 	%fd613, %fd39, %fd528;
	fma.rn.f64 	%fd614, %fd613, 0dC008000000000000, %fd517;
	mul.f64 	%fd615, %fd614, 0d3FE0000000000000;
	mul.f64 	%fd616, %fd545, %fd615;
	sub.f64 	%fd617, %fd612, %fd616;
	fma.rn.f64 	%fd790, %fd58, %fd547, %fd790;
	mov.u32 	%r88, %tid.x;
	mov.u32 	%r89, %ntid.y;
	mov.u32 	%r90, %tid.y;
	mad.lo.s32 	%r91, %r88, %r89, %r90;
	mov.u32 	%r92, matrixSubBlock;
	mad.lo.s32 	%r93, %r91, 72, %r92;
	st.shared.f64 	[%r93], %fd790;
	fma.rn.f64 	%fd789, %fd58, %fd558, %fd789;
	st.shared.f64 	[%r93+8], %fd789;
	fma.rn.f64 	%fd788, %fd58, %fd569, %fd788;
	st.shared.f64 	[%r93+16], %fd788;
	fma.rn.f64 	%fd787, %fd58, %fd574, %fd787;
	st.shared.f64 	[%r93+24], %fd787;
	fma.rn.f64 	%fd786, %fd58, %fd585, %fd786;
	st.shared.f64 	[%r93+32], %fd786;
	fma.rn.f64 	%fd785, %fd58, %fd596, %fd785;
	st.shared.f64 	[%r93+40], %fd785;
	fma.rn.f64 	%fd784, %fd58, %fd601, %fd784;
	st.shared.f64 	[%r93+48], %fd784;
	fma.rn.f64 	%fd783, %fd58, %fd606, %fd783;
	st.shared.f64 	[%r93+56], %fd783;
	fma.rn.f64 	%fd782, %fd58, %fd617, %fd782;
	st.shared.f64 	[%r93+64], %fd782;
$L__BB0_11:
	add.s32 	%r136, %r136, 1;
	setp.ne.s32 	%p57, %r136, 0;
	add.s64 	%rd87, %rd87, 8;
	add.s64 	%rd86, %rd86, 8;
	add.s64 	%rd85, %rd85, 8;
	add.s64 	%rd84, %rd84, 8;
	@%p57 bra 	$L__BB0_5;
$L__BB0_12:
	mov.u32 	%r94, %tid.x;
	mov.u32 	%r12, %ntid.y;
	mov.u32 	%r14, %tid.y;
	mad.lo.s32 	%r95, %r94, %r12, %r14;
	mov.u32 	%r96, matrixSubBlock;
	mad.lo.s32 	%r11, %r95, 72, %r96;
	bar.sync 	0;
	cvt.rn.f32.u32 	%f1, %r12;
	mov.b32 	%r97, %f1;
	add.s32 	%r98, %r97, -1060439283;
	and.b32  	%r99, %r98, -8388608;
	sub.s32 	%r100, %r97, %r99;
	mov.b32 	%f2, %r100;
	cvt.rn.f32.s32 	%f3, %r99;
	fma.rn.f32 	%f4, %f3, 0f34000000, 0f00000000;
	add.f32 	%f5, %f2, 0fBF800000;
	fma.rn.f32 	%f6, %f5, 0f3DC6B27F, 0fBE2C7F30;
	fma.rn.f32 	%f7, %f6, %f5, 0f3E2FCF2A;
	fma.rn.f32 	%f8, %f7, %f5, 0fBE374E43;
	fma.rn.f32 	%f9, %f8, %f5, 0f3E520BF4;
	fma.rn.f32 	%f10, %f9, %f5, 0fBE763C8B;
	fma.rn.f32 	%f11, %f10, %f5, 0f3E93BF99;
	fma.rn.f32 	%f12, %f11, %f5, 0fBEB8AA49;
	fma.rn.f32 	%f13, %f12, %f5, 0f3EF6384A;
	fma.rn.f32 	%f14, %f13, %f5, 0fBF38AA3B;
	mul.f32 	%f15, %f5, %f14;
	mul.f32 	%f16, %f5, %f15;
	fma.rn.f32 	%f17, %f5, 0f3FB8AA3B, %f16;
	add.f32 	%f18, %f4, %f17;
	setp.gt.u32 	%p58, %r97, 2139095039;
	fma.rn.f32 	%f19, %f1, 0f7F800000, 0f7F800000;
	selp.f32 	%f20, %f19, %f18, %p58;
	cvt.rmi.f32.f32 	%f21, %f20;
	cvt.rzi.s32.f32 	%r101, %f21;
	cvt.rn.f64.s32 	%fd618, %r101;
	mov.f64 	%fd619, 0d4000000000000000;
	{
	.reg .b32 %temp; 
	mov.b64 	{%temp, %r102}, %fd619;
	}
	{
	.reg .b32 %temp; 
	mov.b64 	{%temp, %r103}, %fd618;
	}
	shr.u32 	%r104, %r103, 20;
	and.b32  	%r105, %r104, 2047;
	add.s32 	%r106, %r105, -1012;
	mov.b64 	%rd62, %fd618;
	shl.b64 	%rd63, %rd62, %r106;
	setp.eq.s64 	%p59, %rd63, -9223372036854775808;
	{ // callseq 6, 0
	.param .b64 param0;
	st.param.f64 	[param0], 0d4000000000000000;
	.param .b64 param1;
	st.param.f64 	[param1], %fd618;
	.param .b64 retval0;
	call.uni (retval0), 
	__internal_accurate_pow, 
	(
	param0, 
	param1
	);
	ld.param.f64 	%fd620, [retval0];
	} // callseq 6
	setp.lt.s32 	%p60, %r102, 0;
	neg.f64 	%fd622, %fd620;
	selp.f64 	%fd623, %fd622, %fd620, %p59;
	selp.f64 	%fd624, %fd623, %fd620, %p60;
	setp.eq.s32 	%p61, %r101, 0;
	selp.f64 	%fd625, 0d3FF0000000000000, %fd624, %p61;
	cvt.rzi.u32.f64 	%r137, %fd625;
	add.s32 	%r107, %r137, %r14;
	setp.ge.u32 	%p62, %r107, %r12;
	@%p62 bra 	$L__BB0_14;
	mad.lo.s32 	%r108, %r137, 72, %r11;
	ld.shared.f64 	%fd626, [%r108];
	ld.shared.f64 	%fd627, [%r11];
	add.f64 	%fd628, %fd626, %fd627;
	st.shared.f64 	[%r11], %fd628;
	ld.shared.f64 	%fd629, [%r108+8];
	ld.shared.f64 	%fd630, [%r11+8];
	add.f64 	%fd631, %fd629, %fd630;
	st.shared.f64 	[%r11+8], %fd631;
	ld.shared.f64 	%fd632, [%r108+16];
	ld.shared.f64 	%fd633, [%r11+16];
	add.f64 	%fd634, %fd632, %fd633;
	st.shared.f64 	[%r11+16], %fd634;
	ld.shared.f64 	%fd635, [%r108+24];
	ld.shared.f64 	%fd636, [%r11+24];
	add.f64 	%fd637, %fd635, %fd636;
	st.shared.f64 	[%r11+24], %fd637;
	ld.shared.f64 	%fd638, [%r108+32];
	ld.shared.f64 	%fd639, [%r11+32];
	add.f64 	%fd640, %fd638, %fd639;
	st.shared.f64 	[%r11+32], %fd640;
	ld.shared.f64 	%fd641, [%r108+40];
	ld.shared.f64 	%fd642, [%r11+40];
	add.f64 	%fd643, %fd641, %fd642;
	st.shared.f64 	[%r11+40], %fd643;
	ld.shared.f64 	%fd644, [%r108+48];
	ld.shared.f64 	%fd645, [%r11+48];
	add.f64 	%fd646, %fd644, %fd645;
	st.shared.f64 	[%r11+48], %fd646;
	ld.shared.f64 	%fd647, [%r108+56];
	ld.shared.f64 	%fd648, [%r11+56];
	add.f64 	%fd649, %fd647, %fd648;
	st.shared.f64 	[%r11+56], %fd649;
	ld.shared.f64 	%fd650, [%r108+64];
	ld.shared.f64 	%fd651, [%r11+64];
	add.f64 	%fd652, %fd650, %fd651;
	st.shared.f64 	[%r11+64], %fd652;
$L__BB0_14:
	bar.sync 	0;
	setp.lt.u32 	%p63, %r137, 2;
	@%p63 bra 	$L__BB0_18;
$L__BB0_15:
	shr.u32 	%r16, %r137, 1;
	setp.ge.u32 	%p64, %r14, %r16;
	@%p64 bra 	$L__BB0_17;
	mad.lo.s32 	%r109, %r16, 72, %r11;
	ld.shared.f64 	%fd653, [%r109];
	ld.shared.f64 	%fd654, [%r11];
	add.f64 	%fd655, %fd653, %fd654;
	st.shared.f64 	[%r11], %fd655;
	ld.shared.f64 	%fd656, [%r109+8];
	ld.shared.f64 	%fd657, [%r11+8];
	add.f64 	%fd658, %fd656, %fd657;
	st.shared.f64 	[%r11+8], %fd658;
	ld.shared.f64 	%fd659, [%r109+16];
	ld.shared.f64 	%fd660, [%r11+16];
	add.f64 	%fd661, %fd659, %fd660;
	st.shared.f64 	[%r11+16], %fd661;
	ld.shared.f64 	%fd662, [%r109+24];
	ld.shared.f64 	%fd663, [%r11+24];
	add.f64 	%fd664, %fd662, %fd663;
	st.shared.f64 	[%r11+24], %fd664;
	ld.shared.f64 	%fd665, [%r109+32];
	ld.shared.f64 	%fd666, [%r11+32];
	add.f64 	%fd667, %fd665, %fd666;
	st.shared.f64 	[%r11+32], %fd667;
	ld.shared.f64 	%fd668, [%r109+40];
	ld.shared.f64 	%fd669, [%r11+40];
	add.f64 	%fd670, %fd668, %fd669;
	st.shared.f64 	[%r11+40], %fd670;
	ld.shared.f64 	%fd671, [%r109+48];
	ld.shared.f64 	%fd672, [%r11+48];
	add.f64 	%fd673, %fd671, %fd672;
	st.shared.f64 	[%r11+48], %fd673;
	ld.shared.f64 	%fd674, [%r109+56];
	ld.shared.f64 	%fd675, [%r11+56];
	add.f64 	%fd676, %fd674, %fd675;
	st.shared.f64 	[%r11+56], %fd676;
	ld.shared.f64 	%fd677, [%r109+64];
	ld.shared.f64 	%fd678, [%r11+64];
	add.f64 	%fd679, %fd677, %fd678;
	st.shared.f64 	[%r11+64], %fd679;
$L__BB0_17:
	bar.sync 	0;
	setp.gt.u32 	%p65, %r137, 3;
	mov.u32 	%r137, %r16;
	@%p65 bra 	$L__BB0_15;
$L__BB0_18:
	mov.u32 	%r138, %ntid.x;
	setp.lt.u32 	%p66, %r138, 2;
	@%p66 bra 	$L__BB0_22;
$L__BB0_19:
	shr.u32 	%r20, %r138, 1;
	setp.ge.u32 	%p67, %r94, %r20;
	@%p67 bra 	$L__BB0_21;
	add.s32 	%r110, %r20, %r94;
	mad.lo.s32 	%r111, %r110, %r12, %r14;
	mad.lo.s32 	%r113, %r111, 72, %r96;
	ld.shared.f64 	%fd680, [%r113];
	ld.shared.f64 	%fd681, [%r11];
	add.f64 	%fd682, %fd680, %fd681;
	st.shared.f64 	[%r11], %fd682;
	ld.shared.f64 	%fd683, [%r113+8];
	ld.shared.f64 	%fd684, [%r11+8];
	add.f64 	%fd685, %fd683, %fd684;
	st.shared.f64 	[%r11+8], %fd685;
	ld.shared.f64 	%fd686, [%r113+16];
	ld.shared.f64 	%fd687, [%r11+16];
	add.f64 	%fd688, %fd686, %fd687;
	st.shared.f64 	[%r11+16], %fd688;
	ld.shared.f64 	%fd689, [%r113+24];
	ld.shared.f64 	%fd690, [%r11+24];
	add.f64 	%fd691, %fd689, %fd690;
	st.shared.f64 	[%r11+24], %fd691;
	ld.shared.f64 	%fd692, [%r113+32];
	ld.shared.f64 	%fd693, [%r11+32];
	add.f64 	%fd694, %fd692, %fd693;
	st.shared.f64 	[%r11+32], %fd694;
	ld.shared.f64 	%fd695, [%r113+40];
	ld.shared.f64 	%fd696, [%r11+40];
	add.f64 	%fd697, %fd695, %fd696;
	st.shared.f64 	[%r11+40], %fd697;
	ld.shared.f64 	%fd698, [%r113+48];
	ld.shared.f64 	%fd699, [%r11+48];
	add.f64 	%fd700, %fd698, %fd699;
	st.shared.f64 	[%r11+48], %fd700;
	ld.shared.f64 	%fd701, [%r113+56];
	ld.shared.f64 	%fd702, [%r11+56];
	add.f64 	%fd703, %fd701, %fd702;
	st.shared.f64 	[%r11+56], %fd703;
	ld.shared.f64 	%fd704, [%r113+64];
	ld.shared.f64 	%fd705, [%r11+64];
	add.f64 	%fd706, %fd704, %fd705;
	st.shared.f64 	[%r11+64], %fd706;
$L__BB0_21:
	bar.sync 	0;
	setp.gt.u32 	%p68, %r138, 3;
	mov.u32 	%r138, %r20;
	@%p68 bra 	$L__BB0_19;
$L__BB0_22:
	or.b32  	%r114, %r94, %r14;
	setp.ne.s32 	%p69, %r114, 0;
	@%p69 bra 	$L__BB0_41;
	ld.param.u64 	%rd83, [_Z9kernelGHCPdddddPKdS1_S1_S1_iS1_S1_S1_S1_S1_S1_ii_param_0];
	cvta.to.global.u64 	%rd14, %rd83;
	mov.u32 	%r21, %nctaid.x;
	mov.u32 	%r115, %nctaid.y;
	mov.u32 	%r116, %ctaid.z;
	mul.lo.s32 	%r117, %r115, %r116;
	mul.lo.s32 	%r118, %r117, 9;
	mov.u32 	%r119, %ctaid.x;
	mul.lo.s32 	%r22, %r119, 3;
	mov.f64 	%fd707, 0d4024000000000000;
	{
	.reg .b32 %temp; 
	mov.b64 	{%temp, %r120}, %fd707;
	}
	mov.f64 	%fd708, 0dC02C000000000000;
	{
	.reg .b32 %temp; 
	mov.b64 	{%temp, %r121}, %fd708;
	}
	and.b32  	%r123, %r121, 2146435072;
	setp.eq.s32 	%p70, %r123, 1074790400;
	{ // callseq 7, 0
	.param .b64 param0;
	st.param.f64 	[param0], 0d4024000000000000;
	.param .b64 param1;
	st.param.f64 	[param1], 0dC02C000000000000;
	.param .b64 retval0;
	call.uni (retval0), 
	__internal_accurate_pow, 
	(
	param0, 
	param1
	);
	ld.param.f64 	%fd709, [retval0];
	} // callseq 7
	setp.lt.s32 	%p71, %r120, 0;
	neg.f64 	%fd711, %fd709;
	selp.f64 	%fd712, %fd711, %fd709, %p70;
	selp.f64 	%fd113, %fd712, %fd709, %p71;
	mov.u32 	%r124, %ctaid.y;
	mad.lo.s32 	%r23, %r124, 9, %r118;
	mad.lo.s32 	%r24, %r23, %r21, %r22;
	ld.shared.f64 	%fd114, [matrixSubBlock];
	abs.f64 	%fd713, %fd114;
	setp.leu.f64 	%p72, %fd713, %fd113;
	@%p72 bra 	$L__BB0_25;
	ld.param.f64 	%fd764, [_Z9kernelGHCPdddddPKdS1_S1_S1_iS1_S1_S1_S1_S1_S1_ii_param_4];
	div.rn.f64 	%fd714, %fd114, %fd764;
	mul.wide.u32 	%rd65, %r24, 8;
	add.s64 	%rd66, %rd14, %rd65;
	ld.global.f64 	%fd715, [%rd66];
	add.f64 	%fd716, %fd715, %fd714;
	st.global.f64 	[%rd66], %fd716;
$L__BB0_25:
	add.s32 	%r125, %r23, 3;
	mad.lo.s32 	%r25, %r125, %r21, %r22;
	ld.shared.f64 	%fd115, [matrixSubBlock+8];
	abs.f64 	%fd717, %fd115;
	setp.leu.f64 	%p73, %fd717, %fd113;
	@%p73 bra 	$L__BB0_27;
	ld.param.f64 	%fd765, [_Z9kernelGHCPdddddPKdS1_S1_S1_iS1_S1_S1_S1_S1_S1_ii_param_4];
	div.rn.f64 	%fd718, %fd115, %fd765;
	mul.wide.u32 	%rd67, %r25, 8;
	add.s64 	%rd68, %rd14, %rd67;
	ld.global.f64 	%fd719, [%rd68];
	add.f64 	%fd720, %fd719, %fd718;
	st.global.f64 	[%rd68], %fd720;
$L__BB0_27:
	add.s32 	%r126, %r23, 6;
	mad.lo.s32 	%r26, %r126, %r21, %r22;
	ld.shared.f64 	%fd116, [matrixSubBlock+16];
	abs.f64 	%fd721, %fd116;
	setp.leu.f64 	%p74, %fd721, %fd113;
	@%p74 bra 	$L__BB0_29;
	ld.param.f64 	%fd766, [_Z9kernelGHCPdddddPKdS1_S1_S1_iS1_S1_S1_S1_S1_S1_ii_param_4];
	div.rn.f64 	%fd722, %fd116, %fd766;
	mul.wide.u32 	%rd69, %r26, 8;
	add.s64 	%rd70, %rd14, %rd69;
	ld.global.f64 	%fd723, [%rd70];
	add.f64 	%fd724, %fd723, %fd722;
	st.global.f64 	[%rd70], %fd724;
$L__BB0_29:
	ld.shared.f64 	%fd117, [matrixSubBlock+24];
	abs.f64 	%fd725, %fd117;
	setp.leu.f64 	%p75, %fd725, %fd113;
	@%p75 bra 	$L__BB0_31;
	ld.param.f64 	%fd767, [_Z9kernelGHCPdddddPKdS1_S1_S1_iS1_S1_S1_S1_S1_S1_ii_param_4];
	add.s32 	%r127, %r24, 1;
	div.rn.f64 	%fd726, %fd117, %fd767;
	mul.wide.u32 	%rd71, %r127, 8;
	add.s64 	%rd72, %rd14, %rd71;
	ld.global.f64 	%fd727, [%rd72];
	add.f64 	%fd728, %fd727, %fd726;
	st.global.f64 	[%rd72], %fd728;
$L__BB0_31:
	ld.shared.f64 	%fd118, [matrixSubBlock+32];
	abs.f64 	%fd729, %fd118;
	setp.leu.f64 	%p76, %fd729, %fd113;
	@%p76 bra 	$L__BB0_33;
	ld.param.f64 	%fd768, [_Z9kernelGHCPdddddPKdS1_S1_S1_iS1_S1_S1_S1_S1_S1_ii_param_4];
	add.s32 	%r128, %r25, 1;
	div.rn.f64 	%fd730, %fd118, %fd768;
	mul.wide.u32 	%rd73, %r128, 8;
	add.s64 	%rd74, %rd14, %rd73;
	ld.global.f64 	%fd731, [%rd74];
	add.f64 	%fd732, %fd731, %fd730;
	st.global.f64 	[%rd74], %fd732;
$L__BB0_33:
	ld.shared.f64 	%fd119, [matrixSubBlock+40];
	abs.f64 	%fd733, %fd119;
	setp.leu.f64 	%p77, %fd733, %fd113;
	@%p77 bra 	$L__BB0_35;
	ld.param.f64 	%fd769, [_Z9kernelGHCPdddddPKdS1_S1_S1_iS1_S1_S1_S1_S1_S1_ii_param_4];
	add.s32 	%r129, %r26, 1;
	div.rn.f64 	%fd734, %fd119, %fd769;
	mul.wide.u32 	%rd75, %r129, 8;
	add.s64 	%rd76, %rd14, %rd75;
	ld.global.f64 	%fd735, [%rd76];
	add.f64 	%fd736, %fd735, %fd734;
	st.global.f64 	[%rd76], %fd736;
$L__BB0_35:
	ld.shared.f64 	%fd120, [matrixSubBlock+48];
	abs.f64 	%fd737, %fd120;
	setp.leu.f64 	%p78, %fd737, %fd113;
	@%p78 bra 	$L__BB0_37;
	ld.param.f64 	%fd770, [_Z9kernelGHCPdddddPKdS1_S1_S1_iS1_S1_S1_S1_S1_S1_ii_param_4];
	add.s32 	%r130, %r24, 2;
	div.rn.f64 	%fd738, %fd120, %fd770;
	mul.wide.u32 	%rd77, %r130, 8;
	add.s64 	%rd78, %rd14, %rd77;
	ld.global.f64 	%fd739, [%rd78];
	add.f64 	%fd740, %fd739, %fd738;
	st.global.f64 	[%rd78], %fd740;
$L__BB0_37:
	ld.shared.f64 	%fd121, [matrixSubBlock+56];
	abs.f64 	%fd741, %fd121;
	setp.leu.f64 	%p79, %fd741, %fd113;
	@%p79 bra 	$L__BB0_39;
	ld.param.f64 	%fd771, [_Z9kernelGHCPdddddPKdS1_S1_S1_iS1_S1_S1_S1_S1_S1_ii_param_4];
	add.s32 	%r131, %r25, 2;
	div.rn.f64 	%fd742, %fd121, %fd771;
	mul.wide.u32 	%rd79, %r131, 8;
	add.s64 	%rd80, %rd14, %rd79;
	ld.global.f64 	%fd743, [%rd80];
	add.f64 	%fd744, %fd743, %fd742;
	st.global.f64 	[%rd80], %fd744;
$L__BB0_39:
	ld.shared.f64 	%fd122, [matrixSubBlock+64];
	abs.f64 	%fd745, %fd122;
	setp.leu.f64 	%p80, %fd745, %fd113;
	@%p80 bra 	$L__BB0_41;
	ld.param.f64 	%fd772, [_Z9kernelGHCPdddddPKdS1_S1_S1_iS1_S1_S1_S1_S1_S1_ii_param_4];
	add.s32 	%r132, %r26, 2;
	div.rn.f64 	%fd746, %fd122, %fd772;
	mul.wide.u32 	%rd81, %r132, 8;
	add.s64 	%rd82, %rd14, %rd81;
	ld.global.f64 	%fd747, [%rd82];
	add.f64 	%fd748, %fd747, %fd746;
	st.global.f64 	[%rd82], %fd748;
$L__BB0_41:
	ret;

}
.func  (.param .b64 func_retval0) __internal_accurate_pow(
	.param .b64 __internal_accurate_pow_param_0,
	.param .b64 __internal_accurate_pow_param_1
)
{
	.reg .pred 	%p<8>;
	.reg .b32 	%r<49>;
	.reg .b32 	%f<3>;
	.reg .b64 	%fd<109>;

	ld.param.f64 	%fd10, [__internal_accurate_pow_param_0];
	ld.param.f64 	%fd11, [__internal_accurate_pow_param_1];
	{
	.reg .b32 %temp; 
	mov.b64 	{%temp, %r46}, %fd10;
	}
	{
	.reg .b32 %temp; 
	mov.b64 	{%r45, %temp}, %fd10;
	}
	shr.u32 	%r47, %r46, 20;
	setp.gt.u32 	%p1, %r46, 1048575;
	@%p1 bra 	$L__BB1_2;
	mul.f64 	%fd12, %fd10, 0d4350000000000000;
	{
	.reg .b32 %temp; 
	mov.b64 	{%temp, %r46}, %fd12;
	}
	{
	.reg .b32 %temp; 
	mov.b64 	{%r45, %temp}, %fd12;
	}
	shr.u32 	%r16, %r46, 20;
	add.s32 	%r47, %r16, -54;
$L__BB1_2:
	add.s32 	%r48, %r47, -1023;
	and.b32  	%r17, %r46, -2146435073;
	or.b32  	%r18, %r17, 1072693248;
	mov.b64 	%fd107, {%r45, %r18};
	setp.lt.u32 	%p2, %r18, 1073127583;
	@%p2 bra 	$L__BB1_4;
	{
	.reg .b32 %temp; 
	mov.b64 	{%r19, %temp}, %fd107;
	}
	{
	.reg .b32 %temp; 
	mov.b64 	{%temp, %r20}, %fd107;
	}
	add.s32 	%r21, %r20, -1048576;
	mov.b64 	%fd107, {%r19, %r21};
	add.s32 	%r48, %r47, -1022;
$L__BB1_4:
	add.f64 	%fd13, %fd107, 0dBFF0000000000000;
	add.f64 	%fd14, %fd107, 0d3FF0000000000000;
	rcp.approx.ftz.f64 	%fd15, %fd14;
	neg.f64 	%fd16, %fd14;
	fma.rn.f64 	%fd17, %fd16, %fd15, 0d3FF0000000000000;
	fma.rn.f64 	%fd18, %fd17, %fd17, %fd17;
	fma.rn.f64 	%fd19, %fd18, %fd15, %fd15;
	mul.f64 	%fd20, %fd13, %fd19;
	fma.rn.f64 	%fd21, %fd13, %fd19, %fd20;
	mul.f64 	%fd22, %fd21, %fd21;
	fma.rn.f64 	%fd23, %fd22, 0d3EB0F5FF7D2CAFE2, 0d3ED0F5D241AD3B5A;
	fma.rn.f64 	%fd24, %fd23, %fd22, 0d3EF3B20A75488A3F;
	fma.rn.f64 	%fd25, %fd24, %fd22, 0d3F1745CDE4FAECD5;
	fma.rn.f64 	%fd26, %fd25, %fd22, 0d3F3C71C7258A578B;
	fma.rn.f64 	%fd27, %fd26, %fd22, 0d3F6249249242B910;
	fma.rn.f64 	%fd28, %fd27, %fd22, 0d3F89999999999DFB;
	sub.f64 	%fd29, %fd13, %fd21;
	add.f64 	%fd30, %fd29, %fd29;
	neg.f64 	%fd31, %fd21;
	fma.rn.f64 	%fd32, %fd31, %fd13, %fd30;
	mul.f64 	%fd33, %fd19, %fd32;
	fma.rn.f64 	%fd34, %fd22, %fd28, 0d3FB5555555555555;
	mov.f64 	%fd35, 0d3FB5555555555555;
	sub.f64 	%fd36, %fd35, %fd34;
	fma.rn.f64 	%fd37, %fd22, %fd28, %fd36;
	add.f64 	%fd38, %fd37, 0dBC46A4CB00B9E7B0;
	add.f64 	%fd39, %fd34, %fd38;
	sub.f64 	%fd40, %fd34, %fd39;
	add.f64 	%fd41, %fd38, %fd40;
	mul.rn.f64 	%fd42, %fd21, %fd21;
	neg.f64 	%fd43, %fd42;
	fma.rn.f64 	%fd44, %fd21, %fd21, %fd43;
	{
	.reg .b32 %temp; 
	mov.b64 	{%r22, %temp}, %fd33;
	}
	{
	.reg .b32 %temp; 
	mov.b64 	{%temp, %r23}, %fd33;
	}
	add.s32 	%r24, %r23, 1048576;
	mov.b64 	%fd45, {%r22, %r24};
	fma.rn.f64 	%fd46, %fd21, %fd45, %fd44;
	mul.rn.f64 	%fd47, %fd42, %fd21;
	neg.f64 	%fd48, %fd47;
	fma.rn.f64 	%fd49, %fd42, %fd21, %fd48;
	fma.rn.f64 	%fd50, %fd42, %fd33, %fd49;
	fma.rn.f64 	%fd51, %fd46, %fd21, %fd50;
	mul.rn.f64 	%fd52, %fd39, %fd47;
	neg.f64 	%fd53, %fd52;
	fma.rn.f64 	%fd54, %fd39, %fd47, %fd53;
	fma.rn.f64 	%fd55, %fd39, %fd51, %fd54;
	fma.rn.f64 	%fd56, %fd41, %fd47, %fd55;
	add.f64 	%fd57, %fd52, %fd56;
	sub.f64 	%fd58, %fd52, %fd57;
	add.f64 	%fd59, %fd56, %fd58;
	add.f64 	%fd60, %fd21, %fd57;
	sub.f64 	%fd61, %fd21, %fd60;
	add.f64 	%fd62, %fd57, %fd61;
	add.f64 	%fd63, %fd59, %fd62;
	add.f64 	%fd64, %fd33, %fd63;
	add.f64 	%fd65, %fd60, %fd64;
	sub.f64 	%fd66, %fd60, %fd65;
	add.f64 	%fd67, %fd64, %fd66;
	xor.b32  	%r25, %r48, -2147483648;
	mov.b32 	%r26, 1127219200;
	mov.b64 	%fd68, {%r25, %r26};
	mov.b32 	%r27, -2147483648;
	mov.b64 	%fd69, {%r27, %r26};
	sub.f64 	%fd70, %fd68, %fd69;
	fma.rn.f64 	%fd71, %fd70, 0d3FE62E42FEFA39EF, %fd65;
	fma.rn.f64 	%fd72, %fd70, 0dBFE62E42FEFA39EF, %fd71;
	sub.f64 	%fd73, %fd72, %fd65;
	sub.f64 	%fd74, %fd67, %fd73;
	fma.rn.f64 	%fd75, %fd70, 0d3C7ABC9E3B39803F, %fd74;
	add.f64 	%fd76, %fd71, %fd75;
	sub.f64 	%fd77, %fd71, %fd76;
	add.f64 	%fd78, %fd75, %fd77;
	{
	.reg .b32 %temp; 
	mov.b64 	{%temp, %r28}, %fd11;
	}
	{
	.reg .b32 %temp; 
	mov.b64 	{%r29, %temp}, %fd11;
	}
	shl.b32 	%r30, %r28, 1;
	setp.gt.u32 	%p3, %r30, -33554433;
	and.b32  	%r31, %r28, -15728641;
	selp.b32 	%r32, %r31, %r28, %p3;
	mov.b64 	%fd79, {%r29, %r32};
	mul.rn.f64 	%fd80, %fd76, %fd79;
	neg.f64 	%fd81, %fd80;
	fma.rn.f64 	%fd82, %fd76, %fd79, %fd81;
	fma.rn.f64 	%fd83, %fd78, %fd79, %fd82;
	add.f64 	%fd4, %fd80, %fd83;
	sub.f64 	%fd84, %fd80, %fd4;
	add.f64 	%fd5, %fd83, %fd84;
	fma.rn.f64 	%fd85, %fd4, 0d3FF71547652B82FE, 0d4338000000000000;
	{
	.reg .b32 %temp; 
	mov.b64 	{%r13, %temp}, %fd85;
	}
	mov.f64 	%fd86, 0dC338000000000000;
	add.rn.f64 	%fd87, %fd85, %fd86;
	fma.rn.f64 	%fd88, %fd87, 0dBFE62E42FEFA39EF, %fd4;
	fma.rn.f64 	%fd89, %fd87, 0dBC7ABC9E3B39803F, %fd88;
	fma.rn.f64 	%fd90, %fd89, 0d3E5ADE1569CE2BDF, 0d3E928AF3FCA213EA;
	fma.rn.f64 	%fd91, %fd90, %fd89, 0d3EC71DEE62401315;
	fma.rn.f64 	%fd92, %fd91, %fd89, 0d3EFA01997C89EB71;
	fma.rn.f64 	%fd93, %fd92, %fd89, 0d3F2A01A014761F65;
	fma.rn.f64 	%fd94, %fd93, %fd89, 0d3F56C16C1852B7AF;
	fma.rn.f64 	%fd95, %fd94, %fd89, 0d3F81111111122322;
	fma.rn.f64 	%fd96, %fd95, %fd89, 0d3FA55555555502A1;
	fma.rn.f64 	%fd97, %fd96, %fd89, 0d3FC5555555555511;
	fma.rn.f64 	%fd98, %fd97, %fd89, 0d3FE000000000000B;
	fma.rn.f64 	%fd99, %fd98, %fd89, 0d3FF0000000000000;
	fma.rn.f64 	%fd100, %fd99, %fd89, 0d3FF0000000000000;
	{
	.reg .b32 %temp; 
	mov.b64 	{%r14, %temp}, %fd100;
	}
	{
	.reg .b32 %temp; 
	mov.b64 	{%temp, %r15}, %fd100;
	}
	shl.b32 	%r33, %r13, 20;
	add.s32 	%r34, %r33, %r15;
	mov.b64 	%fd108, {%r14, %r34};
	{
	.reg .b32 %temp; 
	mov.b64 	{%temp, %r35}, %fd4;
	}
	mov.b32 	%f2, %r35;
	abs.f32 	%f1, %f2;
	setp.lt.f32 	%p4, %f1, 0f4086232B;
	@%p4 bra 	$L__BB1_7;
	setp.lt.f64 	%p5, %fd4, 0d0000000000000000;
	add.f64 	%fd101, %fd4, 0d7FF0000000000000;
	selp.f64 	%fd108, 0d0000000000000000, %fd101, %p5;
	setp.geu.f32 	%p6, %f1, 0f40874800;
	@%p6 bra 	$L__BB1_7;
	shr.u32 	%r36, %r13, 31;
	add.s32 	%r37, %r13, %r36;
	shr.s32 	%r38, %r37, 1;
	shl.b32 	%r39, %r38, 20;
	add.s32 	%r40, %r15, %r39;
	mov.b64 	%fd102, {%r14, %r40};
	sub.s32 	%r41, %r13, %r38;
	shl.b32 	%r42, %r41, 20;
	add.s32 	%r43, %r42, 1072693248;
	mov.b32 	%r44, 0;
	mov.b64 	%fd103, {%r44, %r43};
	mul.f64 	%fd108, %fd103, %fd102;
$L__BB1_7:
	abs.f64 	%fd104, %fd108;
	setp.eq.f64 	%p7, %fd104, 0d7FF0000000000000;
	fma.rn.f64 	%fd105, %fd108, %fd5, %fd108;
	selp.f64 	%fd106, %fd108, %fd105, %p7;
	st.param.f64 	[func_retval0], %fd106;
	ret;

}


// ===== COMPILED SASS (sm_100) =====

	.target	sm_100

	.elftype	@"ET_EXEC"


//--------------------- .note.nv.tkinfo           --------------------------
	.section	.note.nv.tkinfo,"",@"SHT_NOTE"
	.sectionflags	@"SHF_NOTE_NV_TKINFO"
	.tkinfo
        /*0018*/ 	.word	0x00000002
        /*0030*/ 	.string	""
        /*0030*/ 	.string	"ptxas"
        /*0030*/ 	.string	"Cuda compilation tools, release 13.0, V13.0.88"
        /*0030*/ 	.string	"Build cuda_13.0.r13.0/compiler.36424714_0"
        /*0030*/ 	.string	"-arch sm_100 -m 64 "



//--------------------- .note.nv.cuinfo           --------------------------
	.section	.note.nv.cuinfo,"",@"SHT_NOTE"
	.sectionflags	@"SHF_NOTE_NV_CUINFO"
        /*0018*/ 	.short	0x0002
        /*001a*/ 	.short	0x0064
        /*001c*/ 	.short	0x0082
	.zero		2


//--------------------- .nv.info                  --------------------------
	.section	.nv.info,"",@"SHT_CUDA_INFO"
	.align	4


	//----- nvinfo : EIATTR_REGCOUNT
	.align		4
        /*0000*/ 	.byte	0x04, 0x2f
        /*0002*/ 	.short	(.L_1 - .L_0)
	.align		4
.L_0:
        /*0004*/ 	.word	index@(_Z9kernelGHCPdddddPKdS1_S1_S1_iS1_S1_S1_S1_S1_S1_ii)
        /*0008*/ 	.word	0x00000094


	//----- nvinfo : EIATTR_FRAME_SIZE
	.align		4
.L_1:
        /*000c*/ 	.byte	0x04, 0x11
        /*000e*/ 	.short	(.L_3 - .L_2)
	.align		4
.L_2:
        /*0010*/ 	.word	index@($_Z9kernelGHCPdddddPKdS1_S1_S1_iS1_S1_S1_S1_S1_S1_ii$__internal_accurate_pow)
        /*0014*/ 	.word	0x00000000


	//----- nvinfo : EIATTR_FRAME_SIZE
	.align		4
.L_3:
        /*0018*/ 	.byte	0x04, 0x11
        /*001a*/ 	.short	(.L_5 - .L_4)
	.align		4
.L_4:
        /*001c*/ 	.word	index@($__internal_2_$__cuda_sm20_dsqrt_rn_f64_mediumpath_v1)
        /*0020*/ 	.word	0x00000000


	//----- nvinfo : EIATTR_FRAME_SIZE
	.align		4
.L_5:
        /*0024*/ 	.byte	0x04, 0x11
        /*0026*/ 	.short	(.L_7 - .L_6)
	.align		4
.L_6:
        /*0028*/ 	.word	index@($__internal_1_$__cuda_sm20_div_rn_f64_full)
        /*002c*/ 	.word	0x00000000


	//----- nvinfo : EIATTR_FRAME_SIZE
	.align		4
.L_7:
        /*0030*/ 	.byte	0x04, 0x11
        /*0032*/ 	.short	(.L_9 - .L_8)
	.align		4
.L_8:
        /*0034*/ 	.word	index@($__internal_0_$__cuda_sm20_dblrcp_rn_slowpath_v3)
        /*0038*/ 	.word	0x00000000


	//----- nvinfo : EIATTR_FRAME_SIZE
	.align		4
.L_9:
        /*003c*/ 	.byte	0x04, 0x11
        /*003e*/ 	.short	(.L_11 - .L_10)
	.align		4
.L_10:
        /*0040*/ 	.word	index@(_Z9kernelGHCPdddddPKdS1_S1_S1_iS1_S1_S1_S1_S1_S1_ii)
        /*0044*/ 	.word	0x00000000


	//----- nvinfo : EIATTR_MIN_STACK_SIZE
	.align		4
.L_11:
        /*0048*/ 	.byte	0x04, 0x12
        /*004a*/ 	.short	(.L_13 - .L_12)
	.align		4
.L_12:
        /*004c*/ 	.word	index@(_Z9kernelGHCPdddddPKdS1_S1_S1_iS1_S1_S1_S1_S1_S1_ii)
        /*0050*/ 	.word	0x00000000
.L_13:


//--------------------- .nv.compat                --------------------------
	.section	.nv.compat,"",@"SHT_CUDA_COMPAT_INFO"
	.align	4
        /*0000*/ 	.byte	0x02, 0x09, 0x00, 0x00, 0x02, 0x02, 0x01, 0x00, 0x02, 0x05, 0x05, 0x00, 0x03, 0x07, 0x01, 0x01
        /*0010*/ 	.byte	0x02, 0x03, 0x00, 0x00, 0x02, 0x06, 0x01, 0x00, 0x04, 0x0b, 0x08, 0x00, 0x01, 0x00, 0x00, 0x00
        /*0020*/ 	.byte	0x00, 0x00, 0x00, 0x00


//--------------------- .nv.info._Z9kernelGHCPdddddPKdS1_S1_S1_iS1_S1_S1_S1_S1_S1_ii --------------------------
	.section	.nv.info._Z9kernelGHCPdddddPKdS1_S1_S1_iS1_S1_S1_S1_S1_S1_ii,"",@"SHT_CUDA_INFO"
	.sectionflags	@""
	.align	4


	//----- nvinfo : EIATTR_CUDA_API_VERSION
	.align		4
        /*0000*/ 	.byte	0x04, 0x37
        /*0002*/ 	.short	(.L_15 - .L_14)
.L_14:
        /*0004*/ 	.word	0x00000082


	//----- nvinfo : EIATTR_KPARAM_INFO
	.align		4
.L_15:
        /*0008*/ 	.byte	0x04, 0x17
        /*000a*/ 	.short	(.L_17 - .L_16)
.L_16:
        /*000c*/ 	.word	0x00000000
        /*0010*/ 	.short	0x0011
        /*0012*/ 	.short	0x0084
        /*0014*/ 	.byte	0x00, 0xf0, 0x11, 0x00


	//----- nvinfo : EIATTR_KPARAM_INFO
	.align		4
.L_17:
        /*0018*/ 	.byte	0x04, 0x17
        /*001a*/ 	.short	(.L_19 - .L_18)
.L_18:
        /*001c*/ 	.word	0x00000000
        /*0020*/ 	.short	0x0010
        /*0022*/ 	.short	0x0080
        /*0024*/ 	.byte	0x00, 0xf0, 0x11, 0x00


	//----- nvinfo : EIATTR_KPARAM_INFO
	.align		4
.L_19:
        /*0028*/ 	.byte	0x04, 0x17
        /*002a*/ 	.short	(.L_21 - .L_20)
.L_20:
        /*002c*/ 	.word	0x00000000
        /*0030*/ 	.short	0x000f
        /*0032*/ 	.short	0x0078
        /*0034*/ 	.byte	0x00, 0xf5, 0x21, 0x00


	//----- nvinfo : EIATTR_KPARAM_INFO
	.align		4
.L_21:
        /*0038*/ 	.byte	0x04, 0x17
        /*003a*/ 	.short	(.L_23 - .L_22)
.L_22:
        /*003c*/ 	.word	0x00000000
        /*0040*/ 	.short	0x000e
        /*0042*/ 	.short	0x0070
        /*0044*/ 	.byte	0x00, 0xf5, 0x21, 0x00


	//----- nvinfo : EIATTR_KPARAM_INFO
	.align		4
.L_23:
        /*0048*/ 	.byte	0x04, 0x17
        /*004a*/ 	.short	(.L_25 - .L_24)
.L_24:
        /*004c*/ 	.word	0x00000000
        /*0050*/ 	.short	0x000d
        /*0052*/ 	.short	0x0068
        /*0054*/ 	.byte	0x00, 0xf5, 0x21, 0x00


	//----- nvinfo : EIATTR_KPARAM_INFO
	.align		4
.L_25:
        /*0058*/ 	.byte	0x04, 0x17
        /*005a*/ 	.short	(.L_27 - .L_26)
.L_26:
        /*005c*/ 	.word	0x00000000
        /*0060*/ 	.short	0x000c
        /*0062*/ 	.short	0x0060
        /*0064*/ 	.byte	0x00, 0xf5, 0x21, 0x00


	//----- nvinfo : EIATTR_KPARAM_INFO
	.align		4
.L_27:
        /*0068*/ 	.byte	0x04, 0x17
        /*006a*/ 	.short	(.L_29 - .L_28)
.L_28:
        /*006c*/ 	.word	0x00000000
        /*0070*/ 	.short	0x000b
        /*0072*/ 	.short	0x0058
        /*0074*/ 	.byte	0x00, 0xf5, 0x21, 0x00


	//----- nvinfo : EIATTR_KPARAM_INFO
	.align		4
.L_29:
        /*0078*/ 	.byte	0x04, 0x17
        /*007a*/ 	.short	(.L_31 - .L_30)
.L_30:
        /*007c*/ 	.word	0x00000000
        /*0080*/ 	.short	0x000a
        /*0082*/ 	.short	0x0050
        /*0084*/ 	.byte	0x00, 0xf5, 0x21, 0x00


	//----- nvinfo : EIATTR_KPARAM_INFO
	.align		4
.L_31:
        /*0088*/ 	.byte	0x04, 0x17
        /*008a*/ 	.short	(.L_33 - .L_32)
.L_32:
        /*008c*/ 	.word	0x00000000
        /*0090*/ 	.short	0x0009
        /*0092*/ 	.short	0x0048
        /*0094*/ 	.byte	0x00, 0xf0, 0x11, 0x00


	//----- nvinfo : EIATTR_KPARAM_INFO
	.align		4
.L_33:
        /*0098*/ 	.byte	0x04, 0x17
        /*009a*/ 	.short	(.L_35 - .L_34)
.L_34:
        /*009c*/ 	.word	0x00000000
        /*00a0*/ 	.short	0x0008
        /*00a2*/ 	.short	0x0040
        /*00a4*/ 	.byte	0x00, 0xf5, 0x21, 0x00


	//----- nvinfo : EIATTR_KPARAM_INFO
	.align		4
.L_35:
        /*00a8*/ 	.byte	0x04, 0x17
        /*00aa*/ 	.short	(.L_37 - .L_36)
.L_36:
        /*00ac*/ 	.word	0x00000000
        /*00b0*/ 	.short	0x0007
        /*00b2*/ 	.short	0x0038
        /*00b4*/ 	.byte	0x00, 0xf5, 0x21, 0x00


	//----- nvinfo : EIATTR_KPARAM_INFO
	.align		4
.L_37:
        /*00b8*/ 	.byte	0x04, 0x17
        /*00ba*/ 	.short	(.L_39 - .L_38)
.L_38:
        /*00bc*/ 	.word	0x00000000
        /*00c0*/ 	.short	0x0006
        /*00c2*/ 	.short	0x0030
        /*00c4*/ 	.byte	0x00, 0xf5, 0x21, 0x00


	//----- nvinfo : EIATTR_KPARAM_INFO
	.align		4
.L_39:
        /*00c8*/ 	.byte	0x04, 0x17
        /*00ca*/ 	.short	(.L_41 - .L_40)
.L_40:
        /*00cc*/ 	.word	0x00000000
        /*00d0*/ 	.short	0x0005
        /*00d2*/ 	.short	0x0028
        /*00d4*/ 	.byte	0x00, 0xf5, 0x21, 0x00


	//----- nvinfo : EIATTR_KPARAM_INFO
	.align		4
.L_41:
        /*00d8*/ 	.byte	0x04, 0x17
        /*00da*/ 	.short	(.L_43 - .L_42)
.L_42:
        /*00dc*/ 	.word	0x00000000
        /*00e0*/ 	.short	0x0004
        /*00e2*/ 	.short	0x0020
        /*00e4*/ 	.byte	0x00, 0xf0, 0x21, 0x00


	//----- nvinfo : EIATTR_KPARAM_INFO
	.align		4
.L_43:
        /*00e8*/ 	.byte	0x04, 0x17
        /*00ea*/ 	.short	(.L_45 - .L_44)
.L_44:
        /*00ec*/ 	.word	0x00000000
        /*00f0*/ 	.short	0x0003
        /*00f2*/ 	.short	0x0018
        /*00f4*/ 	.byte	0x00, 0xf0, 0x21, 0x00


	//----- nvinfo : EIATTR_KPARAM_INFO
	.align		4
.L_45:
        /*00f8*/ 	.byte	0x04, 0x17
        /*00fa*/ 	.short	(.L_47 - .L_46)
.L_46:
        /*00fc*/ 	.word	0x00000000
        /*0100*/ 	.short	0x0002
        /*0102*/ 	.short	0x0010
        /*0104*/ 	.byte	0x00, 0xf0, 0x21, 0x00


	//----- nvinfo : EIATTR_KPARAM_INFO
	.align		4
.L_47:
        /*0108*/ 	.byte	0x04, 0x17
        /*010a*/ 	.short	(.L_49 - .L_48)
.L_48:
        /*010c*/ 	.word	0x00000000
        /*0110*/ 	.short	0x0001
        /*0112*/ 	.short	0x0008
        /*0114*/ 	.byte	0x00, 0xf0, 0x21, 0x00


	//----- nvinfo : EIATTR_KPARAM_INFO
	.align		4
.L_49:
        /*0118*/ 	.byte	0x04, 0x17
        /*011a*/ 	.short	(.L_51 - .L_50)
.L_50:
        /*011c*/ 	.word	0x00000000
        /*0120*/ 	.short	0x0000
        /*0122*/ 	.short	0x0000
        /*0124*/ 	.byte	0x00, 0xf5, 0x21, 0x00


	//----- nvinfo : EIATTR_SPARSE_MMA_MASK
	.align		4
.L_51:
        /*0128*/ 	.byte	0x03, 0x50
        /*012a*/ 	.short	0x0000


	//----- nvinfo : EIATTR_MAXREG_COUNT
	.align		4
        /*012c*/ 	.byte	0x03, 0x1b
        /*012e*/ 	.short	0x00ff


	//----- nvinfo : EIATTR_NUM_BARRIERS
	.align		4
        /*0130*/ 	.byte	0x02, 0x4c
        /*0132*/ 	.byte	0x01
	.zero		1


	//----- nvinfo : EIATTR_MERCURY_ISA_VERSION
	.align		4
        /*0134*/ 	.byte	0x03, 0x5f
        /*0136*/ 	.short	0x0101


	//----- nvinfo : EIATTR_VRC_CTA_INIT_COUNT
	.align		4
        /*0138*/ 	.byte	0x02, 0x4a
	.zero		1
	.zero		1


	//----- nvinfo : EIATTR_EXIT_INSTR_OFFSETS
	.align		4
        /*013c*/ 	.byte	0x04, 0x1c
        /*013e*/ 	.short	(.L_53 - .L_52)


	//   ....[0]....
.L_52:
        /*0140*/ 	.word	0x00000040


	//   ....[1]....
        /*0144*/ 	.word	0x00000090


	//   ....[2]....
        /*0148*/ 	.word	0x00001460


	//   ....[3]....
        /*014c*/ 	.word	0x0000a810


	//   ....[4]....
        /*0150*/ 	.word	0x0000bbc0


	//   ....[5]....
        /*0154*/ 	.word	0x0000bd90


	//----- nvinfo : EIATTR_CRS_STACK_SIZE
	.align		4
.L_53:
        /*0158*/ 	.byte	0x04, 0x1e
        /*015a*/ 	.short	(.L_55 - .L_54)
.L_54:
        /*015c*/ 	.word	0x00000000


	//----- nvinfo : EIATTR_CBANK_PARAM_SIZE
	.align		4
.L_55:
        /*0160*/ 	.byte	0x03, 0x19
        /*0162*/ 	.short	0x0088


	//----- nvinfo : EIATTR_PARAM_CBANK
	.align		4
        /*0164*/ 	.byte	0x04, 0x0a
        /*0166*/ 	.short	(.L_57 - .L_56)
	.align		4
.L_56:
        /*0168*/ 	.word	index@(.nv.constant0._Z9kernelGHCPdddddPKdS1_S1_S1_iS1_S1_S1_S1_S1_S1_ii)
        /*016c*/ 	.short	0x0380
        /*016e*/ 	.short	0x0088


	//----- nvinfo : EIATTR_SW_WAR
	.align		4
.L_57:
        /*0170*/ 	.byte	0x04, 0x36
        /*0172*/ 	.short	(.L_59 - .L_58)
.L_58:
        /*0174*/ 	.word	0x00000008
.L_59:


//--------------------- .nv.callgraph             --------------------------
	.section	.nv.callgraph,"",@"SHT_CUDA_CALLGRAPH"
	.align	4
	.sectionentsize	8
	.align		4
        /*0000*/ 	.word	0x00000000
	.align		4
        /*0004*/ 	.word	0xffffffff
	.align		4
        /*0008*/ 	.word	0x00000000
	.align		4
        /*000c*/ 	.word	0xfffffffe
	.align		4
        /*0010*/ 	.word	0x00000000
	.align		4
        /*0014*/ 	.word	0xfffffffd
	.align		4
        /*0018*/ 	.word	0x00000000
	.align		4
        /*001c*/ 	.word	0xfffffffc


//--------------------- .text._Z9kernelGHCPdddddPKdS1_S1_S1_iS1_S1_S1_S1_S1_S1_ii --------------------------
	.section	.text._Z9kernelGHCPdddddPKdS1_S1_S1_iS1_S1_S1_S1_S1_S1_ii,"ax",@progbits
	.align	128
        .global         _Z9kernelGHCPdddddPKdS1_S1_S1_iS1_S1_S1_S1_S1_S1_ii
        .type           _Z9kernelGHCPdddddPKdS1_S1_S1_iS1_S1_S1_S1_S1_S1_ii,@function
        .size           _Z9kernelGHCPdddddPKdS1_S1_S1_iS1_S1_S1_S1_S1_S1_ii,(.L_x_209 - _Z9kernelGHCPdddddPKdS1_S1_S1_iS1_S1_S1_S1_S1_S1_ii)
        .other          _Z9kernelGHCPdddddPKdS1_S1_S1_iS1_S1_S1_S1_S1_S1_ii,@"STO_CUDA_ENTRY STV_DEFAULT"
_Z9kernelGHCPdddddPKdS1_S1_S1_iS1_S1_S1_S1_S1_S1_ii:
.text._Z9kernelGHCPdddddPKdS1_S1_S1_iS1_S1_S1_S1_S1_S1_ii:
[----:B------:R-:W-:Y:S01]  /*0000*/  LDC R1, c[0x0][0x37c] ;  /* 0x0000df00ff017b82 */ /* 0x000fe20000000800 */
[----:B------:R-:W0:Y:S01]  /*0010*/  S2R R4, SR_CTAID.X ;  /* 0x0000000000047919 */ /* 0x000e220000002500 */
[----:B------:R-:W0:Y:S02]  /*0020*/  S2R R5, SR_CTAID.Y ;  /* 0x0000000000057919 */ /* 0x000e240000002600 */
[----:B0-----:R-:W-:-:S13]  /*0030*/  ISETP.NE.AND P0, PT, R4, R5, PT ;  /* 0x000000050400720c */ /* 0x001fda0003f05270 */
[----:B------:R-:W-:Y:S05]  /*0040*/  @!P0 EXIT ;  /* 0x000000000000894d */ /* 0x000fea0003800000 */
[----:B------:R-:W0:Y:S08]  /*0050*/  S2UR UR4, SR_CTAID.Z ;  /* 0x00000000000479c3 */ /* 0x000e300000002700 */
[----:B------:R-:W0:Y:S02]  /*0060*/  LDC.64 R2, c[0x0][0x400] ;  /* 0x00010000ff027b82 */ /* 0x000e240000000a00 */
[----:B0-----:R-:W-:-:S05]  /*0070*/  VIADD R0, R2, UR4 ;  /* 0x0000000402007c36 */ /* 0x001fca0008000000 */
[----:B------:R-:W-:-:S13]  /*0080*/  ISETP.GE.U32.AND P0, PT, R0, R3, PT ;  /* 0x000000030000720c */ /* 0x000fda0003f06070 */
[----:B------:R-:W-:Y:S05]  /*0090*/  @P0 EXIT ;  /* 0x000000000000094d */ /* 0x000fea0003800000 */
[----:B------:R-:W0:Y:S01]  /*00a0*/  LDC.64 R116, c[0x0][0x3f0] ;  /* 0x0000fc00ff747b82 */ /* 0x000e220000000a00 */
[----:B------:R-:W1:Y:S01]  /*00b0*/  LDCU.64 UR6, c[0x0][0x358] ;  /* 0x00006b00ff0677ac */ /* 0x000e620008000a00 */
[----:B------:R-:W-:Y:S02]  /*00c0*/  IMAD R11, R4, 0x9, RZ ;  /* 0x00000009040b7824 */ /* 0x000fe400078e02ff */
[----:B------:R-:W-:Y:S02]  /*00d0*/  IMAD R17, R5, 0x9, RZ ;  /* 0x0000000905117824 */ /* 0x000fe400078e02ff */
[C---:B------:R-:W-:Y:S02]  /*00e0*/  VIADD R133, R11.reuse, 0x3 ;  /* 0x000000030b857836 */ /* 0x040fe40000000000 */
[----:B------:R-:W-:Y:S02]  /*00f0*/  VIADD R129, R11, 0x6 ;  /* 0x000000060b817836 */ /* 0x000fe40000000000 */
[----:B0-----:R-:W-:-:S04]  /*0100*/  IMAD.WIDE.U32 R132, R133, 0x8, R116 ;  /* 0x0000000885847825 */ /* 0x001fc800078e0074 */
[--C-:B------:R-:W-:Y:S02]  /*0110*/  IMAD.WIDE.U32 R16, R17, 0x8, R116.reuse ;  /* 0x0000000811107825 */ /* 0x100fe400078e0074 */
[----:B-1----:R-:W2:Y:S02]  /*0120*/  LDG.E.64 R132, desc[UR6][R132.64] ;  /* 0x0000000684847981 */ /* 0x002ea4000c1e1b00 */
[--C-:B------:R-:W-:Y:S02]  /*0130*/  IMAD.WIDE.U32 R130, R11, 0x8, R116.reuse ;  /* 0x000000080b827825 */ /* 0x100fe400078e0074 */
[----:B------:R-:W2:Y:S02]  /*0140*/  LDG.E.64 R2, desc[UR6][R16.64+0x18] ;  /* 0x0000180610027981 */ /* 0x000ea4000c1e1b00 */
[----:B------:R-:W-:Y:S02]  /*0150*/  IMAD.WIDE.U32 R128, R129, 0x8, R116 ;  /* 0x0000000881807825 */ /* 0x000fe400078e0074 */
[----:B------:R-:W3:Y:S04]  /*0160*/  LDG.E.64 R130, desc[UR6][R130.64] ;  /* 0x0000000682827981 */ /* 0x000ee8000c1e1b00 */
[----:B------:R-:W3:Y:S04]  /*0170*/  LDG.E.64 R6, desc[UR6][R16.64] ;  /* 0x0000000610067981 */ /* 0x000ee8000c1e1b00 */
[----:B------:R-:W4:Y:S04]  /*0180*/  LDG.E.64 R8, desc[UR6][R16.64+0x30] ;  /* 0x0000300610087981 */ /* 0x000f28000c1e1b00 */
[----:B------:R-:W4:Y:S01]  /*0190*/  LDG.E.64 R128, desc[UR6][R128.64] ;  /* 0x0000000680807981 */ /* 0x000f22000c1e1b00 */
[C---:B------:R-:W-:Y:S01]  /*01a0*/  VIADD R127, R11.reuse, 0x1 ;  /* 0x000000010b7f7836 */ /* 0x040fe20000000000 */
[C---:B------:R-:W-:Y:S01]  /*01b0*/  IADD3 R125, PT, PT, R11.reuse, 0x4, RZ ;  /* 0x000000040b7d7810 */ /* 0x040fe20007ffe0ff */
[C---:B------:R-:W-:Y:S01]  /*01c0*/  VIADD R123, R11.reuse, 0x7 ;  /* 0x000000070b7b7836 */ /* 0x040fe20000000000 */
[----:B------:R-:W5:Y:S01]  /*01d0*/  LDG.E.64 R12, desc[UR6][R16.64+0x20] ;  /* 0x00002006100c7981 */ /* 0x000f62000c1e1b00 */
[----:B------:R-:W-:-:S02]  /*01e0*/  VIADD R121, R11, 0x2 ;  /* 0x000000020b797836 */ /* 0x000fc40000000000 */
[C---:B------:R-:W-:Y:S01]  /*01f0*/  VIADD R119, R11.reuse, 0x5 ;  /* 0x000000050b777836 */ /* 0x040fe20000000000 */
[----:B------:R-:W-:Y:S01]  /*0200*/  IADD3 R11, PT, PT, R11, 0x8, RZ ;  /* 0x000000080b0b7810 */ /* 0x000fe20007ffe0ff */
[--C-:B------:R-:W-:Y:S01]  /*0210*/  IMAD.WIDE.U32 R126, R127, 0x8, R116.reuse ;  /* 0x000000087f7e7825 */ /* 0x100fe200078e0074 */
[----:B------:R-:W5:Y:S03]  /*0220*/  LDG.E.64 R14, desc[UR6][R16.64+0x38] ;  /* 0x00003806100e7981 */ /* 0x000f66000c1e1b00 */
        /* <DEDUP_REMOVED lines=8> */
[----:B------:R-:W-:Y:S01]  /*02b0*/  IMAD.WIDE.U32 R116, R11, 0x8, R116 ;  /* 0x000000080b747825 */ /* 0x000fe200078e0074 */
[----:B------:R-:W5:Y:S04]  /*02c0*/  LDG.E.64 R120, desc[UR6][R120.64] ;  /* 0x0000000678787981 */ /* 0x000f68000c1e1b00 */
[----:B------:R-:W5:Y:S04]  /*02d0*/  LDG.E.64 R118, desc[UR6][R118.64] ;  /* 0x0000000676767981 */ /* 0x000f68000c1e1b00 */
[----:B------:R-:W5:Y:S04]  /*02e0*/  LDG.E.64 R116, desc[UR6][R116.64] ;  /* 0x0000000674747981 */ /* 0x000f68000c1e1b00 */
[----:B------:R-:W5:Y:S04]  /*02f0*/  LDG.E.64 R10, desc[UR6][R16.64+0x8] ;  /* 0x00000806100a7981 */ /* 0x000f68000c1e1b00 */
[----:B------:R-:W5:Y:S04]  /*0300*/  LDG.E.64 R112, desc[UR6][R16.64+0x28] ;  /* 0x0000280610707981 */ /* 0x000f68000c1e1b00 */
[----:B------:R4:W5:Y:S01]  /*0310*/  LDG.E.64 R110, desc[UR6][R16.64+0x40] ;  /* 0x00004006106e7981 */ /* 0x000962000c1e1b00 */
[----:B------:R-:W-:-:S02]  /*0320*/  IMAD.MOV.U32 R22, RZ, RZ, 0x0 ;  /* 0x00000000ff167424 */ /* 0x000fc400078e00ff */
[----:B------:R-:W-:Y:S01]  /*0330*/  IMAD.MOV.U32 R23, RZ, RZ, 0x3fd80000 ;  /* 0x3fd80000ff177424 */ /* 0x000fe200078e00ff */
[----:B--2---:R-:W-:Y:S02]  /*0340*/  DADD R20, R132, -R2 ;  /* 0x0000000084147229 */ /* 0x004fe40000000802 */
[----:B---3--:R-:W-:-:S06]  /*0350*/  DADD R18, R130, -R6 ;  /* 0x0000000082127229 */ /* 0x008fcc0000000806 */
[----:B------:R-:W-:Y:S02]  /*0360*/  DMUL R20, R20, R20 ;  /* 0x0000001414147228 */ /* 0x000fe40000000000 */
[----:B----4-:R-:W-:-:S06]  /*0370*/  DADD R16, R128, -R8 ;  /* 0x0000000080107229 */ /* 0x010fcc0000000808 */
[----:B------:R-:W-:-:S08]  /*0380*/  DFMA R20, R18, R18, R20 ;  /* 0x000000121214722b */ /* 0x000fd00000000014 */
[----:B------:R-:W-:-:S06]  /*0390*/  DFMA R16, R16, R16, R20 ;  /* 0x000000101010722b */ /* 0x000fcc0000000014 */
[----:B------:R-:W0:Y:S04]  /*03a0*/  MUFU.RSQ64H R21, R17 ;  /* 0x0000001100157308 */ /* 0x000e280000001c00 */
[----:B------:R-:W-:-:S06]  /*03b0*/  VIADD R20, R17, 0xfcb00000 ;  /* 0xfcb0000011147836 */ /* 0x000fcc0000000000 */
[----:B0-----:R-:W-:-:S08]  /*03c0*/  DMUL R18, R20, R20 ;  /* 0x0000001414127228 */ /* 0x001fd00000000000 */
[----:B------:R-:W-:-:S08]  /*03d0*/  DFMA R18, R16, -R18, 1 ;  /* 0x3ff000001012742b */ /* 0x000fd00000000812 */
[----:B------:R-:W-:Y:S02]  /*03e0*/  DFMA R22, R18, R22, 0.5 ;  /* 0x3fe000001216742b */ /* 0x000fe40000000016 */
[----:B------:R-:W-:-:S08]  /*03f0*/  DMUL R18, R20, R18 ;  /* 0x0000001214127228 */ /* 0x000fd00000000000 */
[----:B------:R-:W-:Y:S01]  /*0400*/  DFMA R18, R22, R18, R20 ;  /* 0x000000121612722b */ /* 0x000fe20000000014 */
[----:B------:R-:W-:-:S07]  /*0410*/  ISETP.GE.U32.AND P0, PT, R20, 0x7ca00000, PT ;  /* 0x7ca000001400780c */ /* 0x000fce0003f06070 */
[----:B------:R-:W-:Y:S02]  /*0420*/  DMUL R24, R16, R18 ;  /* 0x0000001210187228 */ /* 0x000fe40000000000 */
[----:B------:R-:W-:Y:S01]  /*0430*/  IADD3 R29, PT, PT, R19, -0x100000, RZ ;  /* 0xfff00000131d7810 */ /* 0x000fe20007ffe0ff */
[----:B------:R-:W-:-:S05]  /*0440*/  IMAD.MOV.U32 R28, RZ, RZ, R18 ;  /* 0x000000ffff1c7224 */ /* 0x000fca00078e0012 */
[----:B------:R-:W-:-:S08]  /*0450*/  DFMA R22, R24, -R24, R16 ;  /* 0x800000181816722b */ /* 0x000fd00000000010 */
[----:B------:R-:W-:Y:S01]  /*0460*/  DFMA R26, R22, R28, R24 ;  /* 0x0000001c161a722b */ /* 0x000fe20000000018 */
[----:B------:R-:W-:Y:S10]  /*0470*/  @!P0 BRA `(.L_x_0) ;  /* 0x0000000000188947 */ /* 0x000ff40003800000 */
[----:B------:R-:W-:Y:S01]  /*0480*/  IMAD.MOV.U32 R19, RZ, RZ, R20 ;  /* 0x000000ffff137224 */ /* 0x000fe200078e0014 */
[----:B------:R-:W-:Y:S01]  /*0490*/  MOV R30, 0x4c0 ;  /* 0x000004c0001e7802 */ /* 0x000fe20000000f00 */
[----:B------:R-:W-:-:S07]  /*04a0*/  IMAD.MOV.U32 R31, RZ, RZ, R29 ;  /* 0x000000ffff1f7224 */ /* 0x000fce00078e001d */
[----:B-----5:R-:W-:Y:S05]  /*04b0*/  CALL.REL.NOINC `($__internal_2_$__cuda_sm20_dsqrt_rn_f64_mediumpath_v1) ;  /* 0x000000c0005c7944 */ /* 0x020fea0003c00000 */
[----:B------:R-:W-:Y:S01]  /*04c0*/  MOV R26, R28 ;  /* 0x0000001c001a7202 */ /* 0x000fe20000000f00 */
[----:B------:R-:W-:-:S07]  /*04d0*/  IMAD.MOV.U32 R27, RZ, RZ, R29 ;  /* 0x000000ffff1b7224 */ /* 0x000fce00078e001d */
.L_x_0:
[----:B-----5:R-:W-:Y:S01]  /*04e0*/  DADD R18, R132, -R12 ;  /* 0x0000000084127229 */ /* 0x020fe2000000080c */
[----:B------:R-:W-:Y:S01]  /*04f0*/  IMAD.MOV.U32 R22, RZ, RZ, 0x0 ;  /* 0x00000000ff167424 */ /* 0x000fe200078e00ff */
[----:B------:R-:W-:Y:S01]  /*0500*/  DADD R16, R130, -R10 ;  /* 0x0000000082107229 */ /* 0x000fe2000000080a */
[----:B------:R-:W-:Y:S01]  /*0510*/  MOV R23, 0x3fd80000 ;  /* 0x3fd8000000177802 */ /* 0x000fe20000000f00 */
[----:B------:R-:W-:Y:S01]  /*0520*/  DSETP.MAX.AND P0, P1, RZ, R26, PT ;  /* 0x0000001aff00722a */ /* 0x000fe2000390f000 */
[----:B------:R-:W-:Y:S02]  /*0530*/  IMAD.MOV.U32 R33, RZ, RZ, R26 ;  /* 0x000000ffff217224 */ /* 0x000fe400078e001a */
[----:B------:R-:W-:Y:S01]  /*0540*/  IMAD.MOV.U32 R32, RZ, RZ, RZ ;  /* 0x000000ffff207224 */ /* 0x000fe200078e00ff */
[----:B------:R-:W-:Y:S01]  /*0550*/  DMUL R20, R18, R18 ;  /* 0x0000001212147228 */ /* 0x000fe20000000000 */
[----:B------:R-:W-:Y:S01]  /*0560*/  IMAD.MOV.U32 R31, RZ, RZ, R27 ;  /* 0x000000ffff1f7224 */ /* 0x000fe200078e001b */
[----:B------:R-:W-:Y:S01]  /*0570*/  DADD R18, R128, -R14 ;  /* 0x0000000080127229 */ /* 0x000fe2000000080e */
[----:B------:R-:W-:Y:S01]  /*0580*/  IMAD.MOV.U32 R26, RZ, RZ, RZ ;  /* 0x000000ffff1a7224 */ /* 0x000fe200078e00ff */
[----:B------:R-:W-:-:S04]  /*0590*/  SEL R32, R32, R33, P0 ;  /* 0x0000002120207207 */ /* 0x000fc80000000000 */
[----:B------:R-:W-:Y:S01]  /*05a0*/  DFMA R20, R16, R16, R20 ;  /* 0x000000101014722b */ /* 0x000fe20000000014 */
[----:B------:R-:W-:Y:S02]  /*05b0*/  FSEL R33, R26, R31, P0 ;  /* 0x0000001f1a217208 */ /* 0x000fe40000000000 */
[----:B------:R-:W-:-:S05]  /*05c0*/  @P1 LOP3.LUT R33, R31, 0x80000, RZ, 0xfc, !PT ;  /* 0x000800001f211812 */ /* 0x000fca00078efcff */
[----:B------:R-:W-:-:S06]  /*05d0*/  DFMA R16, R18, R18, R20 ;  /* 0x000000121210722b */ /* 0x000fcc0000000014 */
[----:B------:R-:W0:Y:S04]  /*05e0*/  MUFU.RSQ64H R21, R17 ;  /* 0x0000001100157308 */ /* 0x000e280000001c00 */
[----:B------:R-:W-:-:S05]  /*05f0*/  VIADD R20, R17, 0xfcb00000 ;  /* 0xfcb0000011147836 */ /* 0x000fca0000000000 */
[----:B------:R-:W-:Y:S01]  /*0600*/  ISETP.GE.U32.AND P0, PT, R20, 0x7ca00000, PT ;  /* 0x7ca000001400780c */ /* 0x000fe20003f06070 */
[----:B0-----:R-:W-:-:S08]  /*0610*/  DMUL R18, R20, R20 ;  /* 0x0000001414127228 */ /* 0x001fd00000000000 */
[----:B------:R-:W-:-:S08]  /*0620*/  DFMA R18, R16, -R18, 1 ;  /* 0x3ff000001012742b */ /* 0x000fd00000000812 */
[----:B------:R-:W-:Y:S02]  /*0630*/  DFMA R22, R18, R22, 0.5 ;  /* 0x3fe000001216742b */ /* 0x000fe40000000016 */
[----:B------:R-:W-:-:S08]  /*0640*/  DMUL R18, R20, R18 ;  /* 0x0000001214127228 */ /* 0x000fd00000000000 */
[----:B------:R-:W-:-:S08]  /*0650*/  DFMA R18, R22, R18, R20 ;  /* 0x000000121612722b */ /* 0x000fd00000000014 */
[----:B------:R-:W-:Y:S02]  /*0660*/  DMUL R24, R16, R18 ;  /* 0x0000001210187228 */ /* 0x000fe40000000000 */
[----:B------:R-:W-:Y:S01]  /*0670*/  IADD3 R29, PT, PT, R19, -0x100000, RZ ;  /* 0xfff00000131d7810 */ /* 0x000fe20007ffe0ff */
[----:B------:R-:W-:-:S05]  /*0680*/  IMAD.MOV.U32 R28, RZ, RZ, R18 ;  /* 0x000000ffff1c7224 */ /* 0x000fca00078e0012 */
[----:B------:R-:W-:-:S08]  /*0690*/  DFMA R22, R24, -R24, R16 ;  /* 0x800000181816722b */ /* 0x000fd00000000010 */
[----:B------:R-:W-:Y:S01]  /*06a0*/  DFMA R26, R22, R28, R24 ;  /* 0x0000001c161a722b */ /* 0x000fe20000000018 */
[----:B------:R-:W-:Y:S10]  /*06b0*/  @!P0 BRA `(.L_x_1) ;  /* 0x0000000000188947 */ /* 0x000ff40003800000 */
[----:B------:R-:W-:Y:S01]  /*06c0*/  IMAD.MOV.U32 R19, RZ, RZ, R20 ;  /* 0x000000ffff137224 */ /* 0x000fe200078e0014 */
[----:B------:R-:W-:Y:S02]  /*06d0*/  MOV R31, R29 ;  /* 0x0000001d001f7202 */ /* 0x000fe40000000f00 */
[----:B------:R-:W-:-:S07]  /*06e0*/  MOV R30, 0x700 ;  /* 0x00000700001e7802 */ /* 0x000fce0000000f00 */
[----:B------:R-:W-:Y:S05]  /*06f0*/  CALL.REL.NOINC `($__internal_2_$__cuda_sm20_dsqrt_rn_f64_mediumpath_v1) ;  /* 0x000000bc00cc7944 */ /* 0x000fea0003c00000 */
[----:B------:R-:W-:Y:S02]  /*0700*/  IMAD.MOV.U32 R26, RZ, RZ, R28 ;  /* 0x000000ffff1a7224 */ /* 0x000fe400078e001c */
[----:B------:R-:W-:-:S07]  /*0710*/  IMAD.MOV.U32 R27, RZ, RZ, R29 ;  /* 0x000000ffff1b7224 */ /* 0x000fce00078e001d */
.L_x_1:
[----:B------:R-:W-:Y:S01]  /*0720*/  DADD R18, R132, -R112 ;  /* 0x0000000084127229 */ /* 0x000fe20000000870 */
[----:B------:R-:W-:Y:S01]  /*0730*/  MOV R22, 0x0 ;  /* 0x0000000000167802 */ /* 0x000fe20000000f00 */
[----:B------:R-:W-:Y:S01]  /*0740*/  DADD R16, R130, -R114 ;  /* 0x0000000082107229 */ /* 0x000fe20000000872 */
[----:B------:R-:W-:Y:S01]  /*0750*/  IMAD.MOV.U32 R23, RZ, RZ, 0x3fd80000 ;  /* 0x3fd80000ff177424 */ /* 0x000fe200078e00ff */
[----:B------:R-:W-:-:S04]  /*0760*/  DSETP.GT.AND P0, PT, R26, R32, PT ;  /* 0x000000201a00722a */ /* 0x000fc80003f04000 */
[----:B------:R-:W-:Y:S02]  /*0770*/  DMUL R20, R18, R18 ;  /* 0x0000001212147228 */ /* 0x000fe40000000000 */
[----:B------:R-:W-:Y:S01]  /*0780*/  DADD R18, R128, -R110 ;  /* 0x0000000080127229 */ /* 0x000fe2000000086e */
[----:B------:R-:W-:Y:S02]  /*0790*/  FSEL R32, R26, R32, P0 ;  /* 0x000000201a207208 */ /* 0x000fe40000000000 */
[----:B------:R-:W-:-:S03]  /*07a0*/  FSEL R33, R27, R33, P0 ;  /* 0x000000211b217208 */ /* 0x000fc60000000000 */
[----:B------:R-:W-:-:S08]  /*07b0*/  DFMA R20, R16, R16, R20 ;  /* 0x000000101014722b */ /* 0x000fd00000000014 */
        /* <DEDUP_REMOVED lines=10> */
[----:B------:R-:W-:Y:S02]  /*0860*/  VIADD R31, R19, 0xfff00000 ;  /* 0xfff00000131f7836 */ /* 0x000fe40000000000 */
[----:B------:R-:W-:-:S04]  /*0870*/  IMAD.MOV.U32 R30, RZ, RZ, R18 ;  /* 0x000000ffff1e7224 */ /* 0x000fc800078e0012 */
[----:B------:R-:W-:-:S08]  /*0880*/  DFMA R22, R24, -R24, R16 ;  /* 0x800000181816722b */ /* 0x000fd00000000010 */
[----:B------:R-:W-:Y:S01]  /*0890*/  DFMA R28, R22, R30, R24 ;  /* 0x0000001e161c722b */ /* 0x000fe20000000018 */
[----:B------:R-:W-:Y:S10]  /*08a0*/  @!P1 BRA `(.L_x_2) ;  /* 0x00000000000c9947 */ /* 0x000ff40003800000 */
[----:B------:R-:W-:Y:S02]  /*08b0*/  MOV R19, R20 ;  /* 0x0000001400137202 */ /* 0x000fe40000000f00 */
[----:B------:R-:W-:-:S07]  /*08c0*/  MOV R30, 0x8e0 ;  /* 0x000008e0001e7802 */ /* 0x000fce0000000f00 */
[----:B------:R-:W-:Y:S05]  /*08d0*/  CALL.REL.NOINC `($__internal_2_$__cuda_sm20_dsqrt_rn_f64_mediumpath_v1) ;  /* 0x000000bc00547944 */ /* 0x000fea0003c00000 */
.L_x_2:
[----:B------:R-:W-:Y:S01]  /*08e0*/  DADD R18, -R2, R124 ;  /* 0x0000000002127229 */ /* 0x000fe2000000017c */
[----:B------:R-:W-:Y:S01]  /*08f0*/  IMAD.MOV.U32 R22, RZ, RZ, 0x0 ;  /* 0x00000000ff167424 */ /* 0x000fe200078e00ff */
[----:B------:R-:W-:Y:S01]  /*0900*/  DADD R16, -R6, R126 ;  /* 0x0000000006107229 */ /* 0x000fe2000000017e */
[----:B------:R-:W-:Y:S01]  /*0910*/  IMAD.MOV.U32 R23, RZ, RZ, 0x3fd80000 ;  /* 0x3fd80000ff177424 */ /* 0x000fe200078e00ff */
[----:B------:R-:W-:-:S04]  /*0920*/  DSETP.GT.AND P0, PT, R28, R32, PT ;  /* 0x000000201c00722a */ /* 0x000fc80003f04000 */
[----:B------:R-:W-:Y:S02]  /*0930*/  DMUL R20, R18, R18 ;  /* 0x0000001212147228 */ /* 0x000fe40000000000 */
[----:B------:R-:W-:Y:S01]  /*0940*/  DADD R18, -R8, R122 ;  /* 0x0000000008127229 */ /* 0x000fe2000000017a */
        /* <DEDUP_REMOVED lines=19> */
[----:B------:R-:W-:-:S07]  /*0a80*/  MOV R30, 0xaa0 ;  /* 0x00000aa0001e7802 */ /* 0x000fce0000000f00 */
[----:B------:R-:W-:Y:S05]  /*0a90*/  CALL.REL.NOINC `($__internal_2_$__cuda_sm20_dsqrt_rn_f64_mediumpath_v1) ;  /* 0x000000b800e47944 */ /* 0x000fea0003c00000 */
[----:B------:R-:W-:Y:S01]  /*0aa0*/  IMAD.MOV.U32 R26, RZ, RZ, R28 ;  /* 0x000000ffff1a7224 */ /* 0x000fe200078e001c */
[----:B------:R-:W-:-:S07]  /*0ab0*/  MOV R27, R29 ;  /* 0x0000001d001b7202 */ /* 0x000fce0000000f00 */
.L_x_3:
[----:B------:R-:W-:Y:S01]  /*0ac0*/  DADD R18, R124, -R12 ;  /* 0x000000007c127229 */ /* 0x000fe2000000080c */
[----:B------:R-:W-:Y:S01]  /*0ad0*/  IMAD.MOV.U32 R22, RZ, RZ, 0x0 ;  /* 0x00000000ff167424 */ /* 0x000fe200078e00ff */
        /* <DEDUP_REMOVED lines=26> */
.L_x_4:
        /* <DEDUP_REMOVED lines=28> */
[----:B------:R-:W-:Y:S02]  /*0e40*/  IMAD.MOV.U32 R26, RZ, RZ, R28 ;  /* 0x000000ffff1a7224 */ /* 0x000fe400078e001c */
[----:B------:R-:W-:-:S07]  /*0e50*/  IMAD.MOV.U32 R27, RZ, RZ, R29 ;  /* 0x000000ffff1b7224 */ /* 0x000fce00078e001d */
.L_x_5:
[----:B------:R-:W-:Y:S01]  /*0e60*/  DADD R18, -R2, R118 ;  /* 0x0000000002127229 */ /* 0x000fe20000000176 */
[----:B------:R-:W-:Y:S01]  /*0e70*/  MOV R22, 0x0 ;  /* 0x0000000000167802 */ /* 0x000fe20000000f00 */
        /* <DEDUP_REMOVED lines=26> */
.L_x_6:
        /* <DEDUP_REMOVED lines=30> */
.L_x_7:
        /* <DEDUP_REMOVED lines=28> */
.L_x_8:
[----:B------:R-:W-:Y:S01]  /*13c0*/  VIADD R20, R0, 0xffffffff ;  /* 0xffffffff00147836 */ /* 0x000fe20000000000 */
[----:B------:R-:W0:Y:S01]  /*13d0*/  LDCU.64 UR4, c[0x0][0x398] ;  /* 0x00007300ff0477ac */ /* 0x000e220008000a00 */
[----:B------:R-:W-:Y:S02]  /*13e0*/  DSETP.GT.AND P0, PT, R28, R26, PT ;  /* 0x0000001a1c00722a */ /* 0x000fe40003f04000 */
[----:B------:R-:W0:Y:S01]  /*13f0*/  I2F.F64 R16, R20 ;  /* 0x0000001400107312 */ /* 0x000e220000201c00 */
[----:B------:R-:W1:Y:S03]  /*1400*/  LDCU.64 UR8, c[0x0][0x388] ;  /* 0x00007100ff0877ac */ /* 0x000e660008000a00 */
[----:B------:R-:W-:Y:S02]  /*1410*/  FSEL R18, R28, R26, P0 ;  /* 0x0000001a1c127208 */ /* 0x000fe40000000000 */
[----:B------:R-:W-:Y:S01]  /*1420*/  FSEL R19, R29, R27, P0 ;  /* 0x0000001b1d137208 */ /* 0x000fe20000000000 */
[----:B0-----:R-:W-:-:S08]  /*1430*/  DMUL R16, R16, UR4 ;  /* 0x0000000410107c28 */ /* 0x001fd00008000000 */
[----:B-1----:R-:W-:-:S08]  /*1440*/  DMUL R16, R16, UR8 ;  /* 0x0000000810107c28 */ /* 0x002fd00008000000 */
[----:B------:R-:W-:-:S14]  /*1450*/  DSETP.GT.AND P0, PT, R16, R18, PT ;  /* 0x000000121000722a */ /* 0x000fdc0003f04000 */
[----:B------:R-:W-:Y:S05]  /*1460*/  @P0 EXIT ;  /* 0x000000000000094d */ /* 0x000fea0003800000 */
[----:B------:R-:W0:Y:S01]  /*1470*/  S2R R27, SR_TID.X ;  /* 0x00000000001b7919 */ /* 0x000e220000002100 */
[----:B------:R-:W1:Y:S01]  /*1480*/  LDC.64 R22, c[0x0][0x3e0] ;  /* 0x0000f800ff167b82 */ /* 0x000e620000000a00 */
[----:B------:R-:W0:Y:S01]  /*1490*/  LDCU UR4, c[0x0][0x364] ;  /* 0x00006c80ff0477ac */ /* 0x000e220008000800 */
[----:B------:R-:W0:Y:S06]  /*14a0*/  S2R R18, SR_TID.Y ;  /* 0x0000000000127919 */ /* 0x000e2c0000002200 */
[----:B------:R-:W2:Y:S08]  /*14b0*/  LDC.64 R20, c[0x0][0x3d8] ;  /* 0x0000f600ff147b82 */ /* 0x000eb00000000a00 */
[----:B------:R-:W3:Y:S08]  /*14c0*/  LDC.64 R16, c[0x0][0x3d0] ;  /* 0x0000f400ff107b82 */ /* 0x000ef00000000a00 */
[----:B------:R-:W4:Y:S08]  /*14d0*/  LDC.64 R24, c[0x0][0x3e8] ;  /* 0x0000fa00ff187b82 */ /* 0x000f300000000a00 */
[----:B------:R-:W5:Y:S01]  /*14e0*/  LDC.64 R106, c[0x0][0x3f8] ;  /* 0x0000fe00ff6a7b82 */ /* 0x000f620000000a00 */
[----:B0-----:R-:W-:Y:S01]  /*14f0*/  IMAD R27, R27, UR4, R18 ;  /* 0x000000041b1b7c24 */ /* 0x001fe2000f8e0212 */
[----:B------:R-:W0:Y:S01]  /*1500*/  S2R R26, SR_CgaCtaId ;  /* 0x00000000001a7919 */ /* 0x000e220000008800 */
[----:B------:R-:W0:Y:S02]  /*1510*/  LDCU UR4, c[0x0][0x3c8] ;  /* 0x00007900ff0477ac */ /* 0x000e240008000800 */
[----:B-1----:R-:W-:-:S04]  /*1520*/  IMAD.WIDE.U32 R22, R27, 0x8, R22 ;  /* 0x000000081b167825 */ /* 0x002fc800078e0016 */
[C---:B--2---:R-:W-:Y:S02]  /*1530*/  IMAD.WIDE.U32 R20, R27.reuse, 0x8, R20 ;  /* 0x000000081b147825 */ /* 0x044fe400078e0014 */
[----:B------:R-:W2:Y:S02]  /*1540*/  LDG.E.64 R22, desc[UR6][R22.64] ;  /* 0x0000000616167981 */ /* 0x000ea4000c1e1b00 */
[----:B---3--:R-:W-:Y:S02]  /*1550*/  IMAD.WIDE.U32 R16, R18, 0x8, R16 ;  /* 0x0000000812107825 */ /* 0x008fe400078e0010 */
[----:B------:R-:W3:Y:S02]  /*1560*/  LDG.E.64 R20, desc[UR6][R20.64] ;  /* 0x0000000614147981 */ /* 0x000ee4000c1e1b00 */
[----:B----4-:R-:W-:Y:S02]  /*1570*/  IMAD.WIDE.U32 R24, R27, 0x8, R24 ;  /* 0x000000081b187825 */ /* 0x010fe400078e0018 */
[----:B------:R-:W4:Y:S02]  /*1580*/  LDG.E.64 R16, desc[UR6][R16.64] ;  /* 0x0000000610107981 */ /* 0x000f24000c1e1b00 */
[----:B-----5:R-:W-:-:S02]  /*1590*/  IMAD.WIDE.U32 R18, R5, 0x8, R106 ;  /* 0x0000000805127825 */ /* 0x020fc400078e006a */
[----:B------:R-:W5:Y:S04]  /*15a0*/  LDG.E.64 R24, desc[UR6][R24.64] ;  /* 0x0000000618187981 */ /* 0x000f68000c1e1b00 */
[----:B------:R-:W4:Y:S01]  /*15b0*/  LDG.E.64 R18, desc[UR6][R18.64] ;  /* 0x0000000612127981 */ /* 0x000f22000c1e1b00 */
[----:B------:R-:W-:-:S04]  /*15c0*/  MOV R5, 0x400 ;  /* 0x0000040000057802 */ /* 0x000fc80000000f00 */
[----:B0-----:R-:W-:-:S05]  /*15d0*/  LEA R26, R26, R5, 0x18 ;  /* 0x000000051a1a7211 */ /* 0x001fca00078ec0ff */
[----:B------:R-:W-:-:S05]  /*15e0*/  IMAD R26, R27, 0x48, R26 ;  /* 0x000000481b1a7824 */ /* 0x000fca00078e021a */
[----:B------:R0:W-:Y:S04]  /*15f0*/  STS.64 [R26], RZ ;  /* 0x000000ff1a007388 */ /* 0x0001e80000000a00 */
[----:B------:R0:W-:Y:S04]  /*1600*/  STS.64 [R26+0x8], RZ ;  /* 0x000008ff1a007388 */ /* 0x0001e80000000a00 */
[----:B------:R0:W-:Y:S04]  /*1610*/  STS.64 [R26+0x10], RZ ;  /* 0x000010ff1a007388 */ /* 0x0001e80000000a00 */
[----:B------:R0:W-:Y:S04]  /*1620*/  STS.64 [R26+0x18], RZ ;  /* 0x000018ff1a007388 */ /* 0x0001e80000000a00 */
[----:B------:R0:W-:Y:S04]  /*1630*/  STS.64 [R26+0x20], RZ ;  /* 0x000020ff1a007388 */ /* 0x0001e80000000a00 */
[----:B------:R0:W-:Y:S04]  /*1640*/  STS.64 [R26+0x28], RZ ;  /* 0x000028ff1a007388 */ /* 0x0001e80000000a00 */
[----:B------:R0:W-:Y:S04]  /*1650*/  STS.64 [R26+0x30], RZ ;  /* 0x000030ff1a007388 */ /* 0x0001e80000000a00 */
[----:B------:R0:W-:Y:S04]  /*1660*/  STS.64 [R26+0x38], RZ ;  /* 0x000038ff1a007388 */ /* 0x0001e80000000a00 */
[----:B------:R0:W-:Y:S01]  /*1670*/  STS.64 [R26+0x40], RZ ;  /* 0x000040ff1a007388 */ /* 0x0001e20000000a00 */
[----:B------:R-:W-:Y:S01]  /*1680*/  UISETP.GE.AND UP0, UPT, UR4, 0x1, UPT ;  /* 0x000000010400788c */ /* 0x000fe2000bf06270 */
[----:B--2---:R-:W-:-:S02]  /*1690*/  DMUL R10, R10, R22 ;  /* 0x000000160a0a7228 */ /* 0x004fc40000000000 */
[-C--:B------:R-:W-:Y:S02]  /*16a0*/  DMUL R12, R12, R22.reuse ;  /* 0x000000160c0c7228 */ /* 0x080fe40000000000 */
[----:B------:R-:W-:-:S04]  /*16b0*/  DMUL R14, R14, R22 ;  /* 0x000000160e0e7228 */ /* 0x000fc80000000000 */
[-C--:B---3--:R-:W-:Y:S02]  /*16c0*/  DFMA R10, R6, R20.reuse, R10 ;  /* 0x00000014060a722b */ /* 0x088fe4000000000a */
[-C--:B------:R-:W-:Y:S02]  /*16d0*/  DFMA R12, R2, R20.reuse, R12 ;  /* 0x00000014020c722b */ /* 0x080fe4000000000c */
[----:B------:R-:W-:-:S04]  /*16e0*/  DFMA R14, R8, R20, R14 ;  /* 0x00000014080e722b */ /* 0x000fc8000000000e */
[-C--:B-----5:R-:W-:Y:S02]  /*16f0*/  DFMA R114, R114, R24.reuse, R10 ;  /* 0x000000187272722b */ /* 0x0a0fe4000000000a */
[-C--:B------:R-:W-:Y:S02]  /*1700*/  DFMA R112, R112, R24.reuse, R12 ;  /* 0x000000187070722b */ /* 0x080fe4000000000c */
[----:B------:R-:W-:Y:S02]  /*1710*/  DFMA R110, R110, R24, R14 ;  /* 0x000000186e6e722b */ /* 0x000fe4000000000e */
[----:B----4-:R-:W-:Y:S01]  /*1720*/  DMUL R108, R16, R18 ;  /* 0x00000012106c7228 */ /* 0x010fe20000000000 */
[----:B0-----:R-:W-:Y:S10]  /*1730*/  BRA.U !UP0, `(.L_x_9) ;  /* 0x0000008508407547 */ /* 0x001ff4000b800000 */
[----:B------:R-:W-:Y:S02]  /*1740*/  IMAD.WIDE.U32 R106, R4, 0x8, R106 ;  /* 0x00000008046a7825 */ /* 0x000fe400078e006a */
[----:B------:R-:W0:Y:S04]  /*1750*/  LDC.64 R4, c[0x0][0x390] ;  /* 0x0000e400ff047b82 */ /* 0x000e280000000a00 */
[----:B------:R-:W5:Y:S01]  /*1760*/  LDG.E.64 R106, desc[UR6][R106.64] ;  /* 0x000000066a6a7981 */ /* 0x000f62000c1e1b00 */
[----:B0-----:R-:W-:-:S06]  /*1770*/  DMUL R4, R4, R4 ;  /* 0x0000000404047228 */ /* 0x001fcc0000000000 */
[----:B------:R-:W0:Y:S04]  /*1780*/  MUFU.RCP64H R7, R5 ;  /* 0x0000000500077308 */ /* 0x000e280000001800 */
[----:B------:R-:W-:-:S04]  /*1790*/  IADD3 R6, PT, PT, R5, 0x300402, RZ ;  /* 0x0030040205067810 */ /* 0x000fc80007ffe0ff */
[----:B------:R-:W-:Y:S02]  /*17a0*/  FSETP.GEU.AND P0, PT, |R6|, 5.8789094863358348022e-39, PT ;  /* 0x004004020600780b */ /* 0x000fe40003f0e200 */
[----:B0-----:R-:W-:-:S08]  /*17b0*/  DFMA R2, -R4, R6, 1 ;  /* 0x3ff000000402742b */ /* 0x001fd00000000106 */
[----:B------:R-:W-:-:S08]  /*17c0*/  DFMA R2, R2, R2, R2 ;  /* 0x000000020202722b */ /* 0x000fd00000000002 */
[----:B------:R-:W-:Y:S02]  /*17d0*/  DFMA R104, R6, R2, R6 ;  /* 0x000000020668722b */ /* 0x000fe40000000006 */
[----:B------:R0:W1:Y:S06]  /*17e0*/  I2F.F64.U32 R2, R0 ;  /* 0x0000000000027312 */ /* 0x00006c0000201800 */
[----:B------:R-:W-:-:S08]  /*17f0*/  DFMA R8, -R4, R104, 1 ;  /* 0x3ff000000408742b */ /* 0x000fd00000000168 */
[----:B------:R-:W-:Y:S01]  /*1800*/  DFMA R104, R104, R8, R104 ;  /* 0x000000086868722b */ /* 0x000fe20000000068 */
[----:B01----:R-:W-:Y:S10]  /*1810*/  @P0 BRA `(.L_x_10) ;  /* 0x0000000000200947 */ /* 0x003ff40003800000 */
[----:B------:R-:W-:Y:S01]  /*1820*/  LOP3.LUT R0, R5, 0x7fffffff, RZ, 0xc0, !PT ;  /* 0x7fffffff05007812 */ /* 0x000fe200078ec0ff */
[----:B------:R-:W-:Y:S01]  /*1830*/  IMAD.MOV.U32 R12, RZ, RZ, R4 ;  /* 0x000000ffff0c7224 */ /* 0x000fe200078e0004 */
[----:B------:R-:W-:Y:S01]  /*1840*/  MOV R10, 0x1880 ;  /* 0x00001880000a7802 */ /* 0x000fe20000000f00 */
[----:B------:R-:W-:Y:S02]  /*1850*/  IMAD.MOV.U32 R13, RZ, RZ, R5 ;  /* 0x000000ffff0d7224 */ /* 0x000fe400078e0005 */
[----:B------:R-:W-:-:S07]  /*1860*/  VIADD R16, R0, 0xfff00000 ;  /* 0xfff0000000107836 */ /* 0x000fce0000000000 */
[----:B-----5:R-:W-:Y:S05]  /*1870*/  CALL.REL.NOINC `($__internal_0_$__cuda_sm20_dblrcp_rn_slowpath_v3) ;  /* 0x000000a400487944 */ /* 0x020fea0003c00000 */
[----:B------:R-:W-:Y:S01]  /*1880*/  MOV R104, R14 ;  /* 0x0000000e00687202 */ /* 0x000fe20000000f00 */
[----:B------:R-:W-:-:S07]  /*1890*/  IMAD.MOV.U32 R105, RZ, RZ, R15 ;  /* 0x000000ffff697224 */ /* 0x000fce00078e000f */
.L_x_10:
[----:B------:R-:W0:Y:S02]  /*18a0*/  LDC.64 R4, c[0x0][0x398] ;  /* 0x0000e600ff047b82 */ /* 0x000e240000000a00 */
[----:B0-----:R-:W-:-:S06]  /*18b0*/  DMUL R4, R4, R4 ;  /* 0x0000000404047228 */ /* 0x001fcc0000000000 */
[----:B------:R-:W0:Y:S04]  /*18c0*/  MUFU.RCP64H R7, R5 ;  /* 0x0000000500077308 */ /* 0x000e280000001800 */
[----:B------:R-:W-:-:S05]  /*18d0*/  VIADD R6, R5, 0x300402 ;  /* 0x0030040205067836 */ /* 0x000fca0000000000 */
[----:B------:R-:W-:Y:S01]  /*18e0*/  FSETP.GEU.AND P0, PT, |R6|, 5.8789094863358348022e-39, PT ;  /* 0x004004020600780b */ /* 0x000fe20003f0e200 */
[----:B0-----:R-:W-:-:S08]  /*18f0*/  DFMA R8, -R4, R6, 1 ;  /* 0x3ff000000408742b */ /* 0x001fd00000000106 */
[----:B------:R-:W-:-:S08]  /*1900*/  DFMA R8, R8, R8, R8 ;  /* 0x000000080808722b */ /* 0x000fd00000000008 */
[----:B------:R-:W-:-:S08]  /*1910*/  DFMA R8, R6, R8, R6 ;  /* 0x000000080608722b */ /* 0x000fd00000000006 */
[----:B------:R-:W-:-:S08]  /*1920*/  DFMA R102, -R4, R8, 1 ;  /* 0x3ff000000466742b */ /* 0x000fd00000000108 */
[----:B------:R-:W-:Y:S01]  /*1930*/  DFMA R102, R8, R102, R8 ;  /* 0x000000660866722b */ /* 0x000fe20000000008 */
[----:B------:R-:W-:Y:S10]  /*1940*/  @P0 BRA `(.L_x_11) ;  /* 0x0000000000200947 */ /* 0x000ff40003800000 */
[----:B------:R-:W-:Y:S01]  /*1950*/  LOP3.LUT R0, R5, 0x7fffffff, RZ, 0xc0, !PT ;  /* 0x7fffffff05007812 */ /* 0x000fe200078ec0ff */
[----:B------:R-:W-:Y:S01]  /*1960*/  IMAD.MOV.U32 R12, RZ, RZ, R4 ;  /* 0x000000ffff0c7224 */ /* 0x000fe200078e0004 */
[----:B------:R-:W-:Y:S02]  /*1970*/  MOV R13, R5 ;  /* 0x00000005000d7202 */ /* 0x000fe40000000f00 */
[----:B------:R-:W-:Y:S01]  /*1980*/  MOV R10, 0x19b0 ;  /* 0x000019b0000a7802 */ /* 0x000fe20000000f00 */
[----:B------:R-:W-:-:S07]  /*1990*/  VIADD R16, R0, 0xfff00000 ;  /* 0xfff0000000107836 */ /* 0x000fce0000000000 */
[----:B-----5:R-:W-:Y:S05]  /*19a0*/  CALL.REL.NOINC `($__internal_0_$__cuda_sm20_dblrcp_rn_slowpath_v3) ;  /* 0x000000a000fc7944 */ /* 0x020fea0003c00000 */
[----:B------:R-:W-:Y:S02]  /*19b0*/  IMAD.MOV.U32 R102, RZ, RZ, R14 ;  /* 0x000000ffff667224 */ /* 0x000fe400078e000e */
[----:B------:R-:W-:-:S07]  /*19c0*/  IMAD.MOV.U32 R103, RZ, RZ, R15 ;  /* 0x000000ffff677224 */ /* 0x000fce00078e000f */
.L_x_11:
[----:B------:R-:W0:Y:S01]  /*19d0*/  LDCU.64 UR20, c[0x0][0x388] ;  /* 0x00007100ff1477ac */ /* 0x000e220008000a00 */
[C---:B------:R-:W-:Y:S01]  /*19e0*/  DADD R90, R2.reuse, -1 ;  /* 0xbff00000025a7429 */ /* 0x040fe20000000000 */
[----:B------:R-:W-:Y:S01]  /*19f0*/  CS2R R100, SRZ ;  /* 0x0000000000647805 */ /* 0x000fe2000001ff00 */
[----:B------:R-:W-:Y:S01]  /*1a00*/  DADD R88, R2, 1 ;  /* 0x3ff0000002587429 */ /* 0x000fe20000000000 */
[----:B------:R-:W1:Y:S01]  /*1a10*/  LDCU UR4, c[0x0][0x3c8] ;  /* 0x00007900ff0477ac */ /* 0x000e620008000800 */
[----:B------:R-:W-:Y:S02]  /*1a20*/  CS2R R98, SRZ ;  /* 0x0000000000627805 */ /* 0x000fe4000001ff00 */
[----:B------:R-:W-:Y:S02]  /*1a30*/  CS2R R96, SRZ ;  /* 0x0000000000607805 */ /* 0x000fe4000001ff00 */
[----:B------:R-:W-:Y:S02]  /*1a40*/  CS2R R94, SRZ ;  /* 0x00000000005e7805 */ /* 0x000fe4000001ff00 */
[----:B------:R-:W-:-:S02]  /*1a50*/  CS2R R92, SRZ ;  /* 0x00000000005c7805 */ /* 0x000fc4000001ff00 */
[----:B------:R-:W-:Y:S02]  /*1a60*/  CS2R R86, SRZ ;  /* 0x0000000000567805 */ /* 0x000fe4000001ff00 */
[----:B------:R-:W-:Y:S02]  /*1a70*/  CS2R R84, SRZ ;  /* 0x0000000000547805 */ /* 0x000fe4000001ff00 */
[----:B------:R-:W-:Y:S02]  /*1a80*/  CS2R R82, SRZ ;  /* 0x0000000000527805 */ /* 0x000fe4000001ff00 */
[----:B------:R-:W-:Y:S01]  /*1a90*/  CS2R R80, SRZ ;  /* 0x0000000000507805 */ /* 0x000fe2000001ff00 */
[----:B------:R-:W2:Y:S01]  /*1aa0*/  LDCU.64 UR8, c[0x0][0x388] ;  /* 0x00007100ff0877ac */ /* 0x000ea20008000a00 */
[----:B------:R-:W3:Y:S01]  /*1ab0*/  LDCU UR24, c[0x0][0x400] ;  /* 0x00008000ff1877ac */ /* 0x000ee20008000800 */
[----:B0-----:R-:W-:Y:S02]  /*1ac0*/  DMUL R90, R90, UR20 ;  /* 0x000000145a5a7c28 */ /* 0x001fe40008000000 */
[----:B------:R-:W-:Y:S01]  /*1ad0*/  DMUL R88, R88, UR20 ;  /* 0x0000001458587c28 */ /* 0x000fe20008000000 */
[----:B------:R-:W0:Y:S01]  /*1ae0*/  LDCU UR18, c[0x0][0x394] ;  /* 0x00007280ff1277ac */ /* 0x000e220008000800 */
[----:B------:R-:W4:Y:S01]  /*1af0*/  LDCU UR19, c[0x0][0x39c] ;  /* 0x00007380ff1377ac */ /* 0x000f220008000800 */
[----:B------:R-:W0:Y:S01]  /*1b00*/  LDCU.64 UR10, c[0x0][0x3a8] ;  /* 0x00007500ff0a77ac */ /* 0x000e220008000a00 */
[----:B------:R-:W0:Y:S01]  /*1b10*/  LDCU.64 UR12, c[0x0][0x3b0] ;  /* 0x00007600ff0c77ac */ /* 0x000e220008000a00 */
[----:B------:R-:W0:Y:S01]  /*1b20*/  LDCU.64 UR14, c[0x0][0x3b8] ;  /* 0x00007700ff0e77ac */ /* 0x000e220008000a00 */
[----:B------:R-:W0:Y:S01]  /*1b30*/  LDCU.64 UR16, c[0x0][0x3c0] ;  /* 0x00007800ff1077ac */ /* 0x000e220008000a00 */
[----:B-1----:R-:W-:-:S12]  /*1b40*/  UIADD3 UR4, UPT, UPT, -UR4, URZ, URZ ;  /* 0x000000ff04047290 */ /* 0x002fd8000fffe1ff */
.L_x_155:
[----:B0-----:R-:W-:Y:S01]  /*1b50*/  MOV R4, UR14 ;  /* 0x0000000e00047c02 */ /* 0x001fe20008000f00 */
[----:B------:R-:W-:Y:S02]  /*1b60*/  IMAD.U32 R5, RZ, RZ, UR15 ;  /* 0x0000000fff057e24 */ /* 0x000fe4000f8e00ff */
[----:B------:R-:W-:Y:S02]  /*1b70*/  IMAD.U32 R2, RZ, RZ, UR12 ;  /* 0x0000000cff027e24 */ /* 0x000fe4000f8e00ff */
[----:B--2---:R-:W-:Y:S02]  /*1b80*/  IMAD.U32 R3, RZ, RZ, UR13 ;  /* 0x0000000dff037e24 */ /* 0x004fe4000f8e00ff */
[----:B------:R-:W2:Y:S01]  /*1b90*/  LDG.E.64 R4, desc[UR6][R4.64] ;  /* 0x0000000604047981 */ /* 0x000ea2000c1e1b00 */
[----:B------:R-:W-:Y:S01]  /*1ba0*/  MOV R6, UR16 ;  /* 0x0000001000067c02 */ /* 0x000fe20008000f00 */
[----:B------:R-:W-:Y:S02]  /*1bb0*/  IMAD.U32 R7, RZ, RZ, UR17 ;  /* 0x00000011ff077e24 */ /* 0x000fe4000f8e00ff */
[----:B------:R-:W3:Y:S04]  /*1bc0*/  LDG.E.64 R2, desc[UR6][R2.64] ;  /* 0x0000000602027981 */ /* 0x000ee8000c1e1b00 */
[----:B------:R-:W4:Y:S01]  /*1bd0*/  LDG.E.64 R6, desc[UR6][R6.64] ;  /* 0x0000000606067981 */ /* 0x000f22000c1e1b00 */
[----:B------:R-:W-:-:S02]  /*1be0*/  IMAD.U32 R50, RZ, RZ, UR10 ;  /* 0x0000000aff327e24 */ /* 0x000fc4000f8e00ff */
[----:B------:R-:W-:-:S06]  /*1bf0*/  IMAD.U32 R51, RZ, RZ, UR11 ;  /* 0x0000000bff337e24 */ /* 0x000fcc000f8e00ff */
[----:B------:R-:W4:Y:S01]  /*1c00*/  LDG.E.64 R50, desc[UR6][R50.64] ;  /* 0x0000000632327981 */ /* 0x000f22000c1e1b00 */
[----:B------:R-:W-:Y:S01]  /*1c10*/  BSSY.RECONVERGENT B0, `(.L_x_12) ;  /* 0x0000029000007945 */ /* 0x000fe20003800200 */
[-C--:B-12---:R-:W-:Y:S02]  /*1c20*/  DMUL R8, R126, R4.reuse ;  /* 0x000000047e087228 */ /* 0x086fe40000000000 */
[-C--:B------:R-:W-:Y:S02]  /*1c30*/  DMUL R10, R124, R4.reuse ;  /* 0x000000047c0a7228 */ /* 0x080fe40000000000 */
[----:B------:R-:W-:-:S04]  /*1c40*/  DMUL R4, R122, R4 ;  /* 0x000000047a047228 */ /* 0x000fc80000000000 */
[-C--:B---3--:R-:W-:Y:S02]  /*1c50*/  DFMA R8, R130, R2.reuse, R8 ;  /* 0x000000028208722b */ /* 0x088fe40000000008 */
[-C--:B------:R-:W-:Y:S02]  /*1c60*/  DFMA R10, R132, R2.reuse, R10 ;  /* 0x00000002840a722b */ /* 0x080fe4000000000a */
[----:B------:R-:W-:-:S04]  /*1c70*/  DFMA R4, R128, R2, R4 ;  /* 0x000000028004722b */ /* 0x000fc80000000004 */
[-C--:B----4-:R-:W-:Y:S02]  /*1c80*/  DFMA R8, R120, R6.reuse, R8 ;  /* 0x000000067808722b */ /* 0x090fe40000000008 */
[-C--:B------:R-:W-:Y:S02]  /*1c90*/  DFMA R10, R118, R6.reuse, R10 ;  /* 0x00000006760a722b */ /* 0x080fe4000000000a */
[----:B------:R-:W-:Y:S01]  /*1ca0*/  DFMA R4, R116, R6, R4 ;  /* 0x000000067404722b */ /* 0x000fe20000000004 */
[----:B------:R-:W-:Y:S01]  /*1cb0*/  IMAD.MOV.U32 R6, RZ, RZ, 0x0 ;  /* 0x00000000ff067424 */ /* 0x000fe200078e00ff */
[----:B-----5:R-:W-:Y:S01]  /*1cc0*/  DMUL R50, R106, R50 ;  /* 0x000000326a327228 */ /* 0x020fe20000000000 */
[----:B------:R-:W-:Y:S01]  /*1cd0*/  IMAD.MOV.U32 R7, RZ, RZ, 0x3fd80000 ;  /* 0x3fd80000ff077424 */ /* 0x000fe200078e00ff */
[----:B------:R-:W-:Y:S02]  /*1ce0*/  DADD R58, R114, -R8 ;  /* 0x00000000723a7229 */ /* 0x000fe40000000808 */
[----:B------:R-:W-:-:S02]  /*1cf0*/  DADD R20, R112, -R10 ;  /* 0x0000000070147229 */ /* 0x000fc4000000080a */
[----:B------:R-:W-:-:S04]  /*1d00*/  DADD R52, R110, -R4 ;  /* 0x000000006e347229 */ /* 0x000fc80000000804 */
[----:B------:R-:W-:Y:S02]  /*1d10*/  DMUL R78, R58, R58 ;  /* 0x0000003a3a4e7228 */ /* 0x000fe40000000000 */
[----:B------:R-:W-:Y:S02]  /*1d20*/  DMUL R76, R20, R20 ;  /* 0x00000014144c7228 */ /* 0x000fe40000000000 */
[----:B------:R-:W-:-:S06]  /*1d30*/  DMUL R74, R52, R52 ;  /* 0x00000034344a7228 */ /* 0x000fcc0000000000 */
[----:B------:R-:W-:-:S08]  /*1d40*/  DADD R2, R78, R76 ;  /* 0x000000004e027229 */ /* 0x000fd0000000004c */
[----:B------:R-:W-:-:S06]  /*1d50*/  DADD R16, R2, R74 ;  /* 0x0000000002107229 */ /* 0x000fcc000000004a */
[----:B------:R-:W0:Y:S04]  /*1d60*/  MUFU.RSQ64H R3, R17 ;  /* 0x0000001100037308 */ /* 0x000e280000001c00 */
[----:B------:R-:W-:-:S04]  /*1d70*/  IADD3 R2, PT, PT, R17, -0x3500000, RZ ;  /* 0xfcb0000011027810 */ /* 0x000fc80007ffe0ff */
[----:B------:R-:W-:Y:S02]  /*1d80*/  ISETP.GE.U32.AND P0, PT, R2, 0x7ca00000, PT ;  /* 0x7ca000000200780c */ /* 0x000fe40003f06070 */
[----:B0-----:R-:W-:-:S08]  /*1d90*/  DMUL R4, R2, R2 ;  /* 0x0000000202047228 */ /* 0x001fd00000000000 */
[----:B------:R-:W-:-:S08]  /*1da0*/  DFMA R4, R16, -R4, 1 ;  /* 0x3ff000001004742b */ /* 0x000fd00000000804 */
[----:B------:R-:W-:Y:S02]  /*1db0*/  DFMA R6, R4, R6, 0.5 ;  /* 0x3fe000000406742b */ /* 0x000fe40000000006 */
[----:B------:R-:W-:-:S08]  /*1dc0*/  DMUL R4, R2, R4 ;  /* 0x0000000402047228 */ /* 0x000fd00000000000 */
[----:B------:R-:W-:-:S08]  /*1dd0*/  DFMA R18, R6, R4, R2 ;  /* 0x000000040612722b */ /* 0x000fd00000000002 */
[----:B------:R-:W-:Y:S02]  /*1de0*/  DMUL R24, R16, R18 ;  /* 0x0000001210187228 */ /* 0x000fe40000000000 */
[----:B------:R-:W-:Y:S01]  /*1df0*/  VIADD R5, R19, 0xfff00000 ;  /* 0xfff0000013057836 */ /* 0x000fe20000000000 */
[----:B------:R-:W-:-:S05]  /*1e00*/  MOV R4, R18 ;  /* 0x0000001200047202 */ /* 0x000fca0000000f00 */
[----:B------:R-:W-:-:S08]  /*1e10*/  DFMA R22, R24, -R24, R16 ;  /* 0x800000181816722b */ /* 0x000fd00000000010 */
[----:B------:R-:W-:Y:S01]  /*1e20*/  DFMA R72, R22, R4, R24 ;  /* 0x000000041648722b */ /* 0x000fe20000000018 */
[----:B------:R-:W-:Y:S10]  /*1e30*/  @!P0 BRA `(.L_x_13) ;  /* 0x0000000000188947 */ /* 0x000ff40003800000 */
[----:B------:R-:W-:Y:S01]  /*1e40*/  IMAD.MOV.U32 R19, RZ, RZ, R2 ;  /* 0x000000ffff137224 */ /* 0x000fe200078e0002 */
[----:B------:R-:W-:Y:S01]  /*1e50*/  MOV R30, 0x1e80 ;  /* 0x00001e80001e7802 */ /* 0x000fe20000000f00 */
[----:B------:R-:W-:-:S07]  /*1e60*/  IMAD.MOV.U32 R31, RZ, RZ, R5 ;  /* 0x000000ffff1f7224 */ /* 0x000fce00078e0005 */
[----:B------:R-:W-:Y:S05]  /*1e70*/  CALL.REL.NOINC `($__internal_2_$__cuda_sm20_dsqrt_rn_f64_mediumpath_v1) ;  /* 0x000000a400ec7944 */ /* 0x000fea0003c00000 */
[----:B------:R-:W-:Y:S01]  /*1e80*/  IMAD.MOV.U32 R72, RZ, RZ, R28 ;  /* 0x000000ffff487224 */ /* 0x000fe200078e001c */
[----:B------:R-:W-:-:S07]  /*1e90*/  MOV R73, R29 ;  /* 0x0000001d00497202 */ /* 0x000fce0000000f00 */
.L_x_13:
[----:B------:R-:W-:Y:S05]  /*1ea0*/  BSYNC.RECONVERGENT B0 ;  /* 0x0000000000007941 */ /* 0x000fea0003800200 */
.L_x_12:
[----:B------:R-:W0:Y:S01]  /*1eb0*/  LDC.64 R6, c[0x0][0x390] ;  /* 0x0000e400ff067b82 */ /* 0x000e220000000a00 */
[----:B------:R-:W0:Y:S01]  /*1ec0*/  MUFU.RCP64H R3, UR18 ;  /* 0x0000001200037d08 */ /* 0x000e220008001800 */
[----:B------:R-:W-:Y:S01]  /*1ed0*/  IMAD.MOV.U32 R2, RZ, RZ, 0x1 ;  /* 0x00000001ff027424 */ /* 0x000fe200078e00ff */
[C---:B------:R-:W-:Y:S01]  /*1ee0*/  FSETP.GEU.AND P2, PT, |R73|.reuse, 6.5827683646048100446e-37, PT ;  /* 0x036000004900780b */ /* 0x040fe20003f4e200 */
[----:B------:R-:W-:Y:S01]  /*1ef0*/  DADD R8, R72, 3 ;  /* 0x4008000048087429 */ /* 0x000fe20000000000 */
[----:B------:R-:W-:Y:S01]  /*1f00*/  ISETP.GE.AND P0, PT, R73, RZ, PT ;  /* 0x000000ff4900720c */ /* 0x000fe20003f06270 */
[----:B------:R-:W-:Y:S08]  /*1f10*/  BSSY.RECONVERGENT B1, `(.L_x_14) ;  /* 0x0000018000017945 */ /* 0x000ff00003800200 */
[----:B------:R-:W-:Y:S01]  /*1f20*/  LOP3.LUT R8, R9, 0x7ff00000, RZ, 0xc0, !PT ;  /* 0x7ff0000009087812 */ /* 0x000fe200078ec0ff */
[----:B0-----:R-:W-:-:S08]  /*1f30*/  DFMA R4, R2, -R6, 1 ;  /* 0x3ff000000204742b */ /* 0x001fd00000000806 */
[----:B------:R-:W-:-:S08]  /*1f40*/  DFMA R4, R4, R4, R4 ;  /* 0x000000040404722b */ /* 0x000fd00000000004 */
[----:B------:R-:W-:-:S08]  /*1f50*/  DFMA R4, R2, R4, R2 ;  /* 0x000000040204722b */ /* 0x000fd00000000002 */
[----:B------:R-:W-:-:S08]  /*1f60*/  DFMA R2, R4, -R6, 1 ;  /* 0x3ff000000402742b */ /* 0x000fd00000000806 */
[----:B------:R-:W-:-:S08]  /*1f70*/  DFMA R2, R4, R2, R4 ;  /* 0x000000020402722b */ /* 0x000fd00000000004 */
[----:B------:R-:W-:-:S08]  /*1f80*/  DMUL R4, R2, R72 ;  /* 0x0000004802047228 */ /* 0x000fd00000000000 */
[----:B------:R-:W-:-:S08]  /*1f90*/  DFMA R6, R4, -R6, R72 ;  /* 0x800000060406722b */ /* 0x000fd00000000048 */
[----:B------:R-:W-:Y:S01]  /*1fa0*/  DFMA R4, R2, R6, R4 ;  /* 0x000000060204722b */ /* 0x000fe20000000004 */
[----:B------:R-:W-:-:S05]  /*1fb0*/  IMAD.MOV.U32 R7, RZ, RZ, -0x100000 ;  /* 0xfff00000ff077424 */ /* 0x000fca00078e00ff */
[----:B------:R-:W-:-:S04]  /*1fc0*/  SEL R7, R7, 0x7ff00000, !P0 ;  /* 0x7ff0000007077807 */ /* 0x000fc80004000000 */
[----:B------:R-:W-:-:S05]  /*1fd0*/  FFMA R0, RZ, UR18, R5 ;  /* 0x00000012ff007c23 */ /* 0x000fca0008000005 */
[----:B------:R-:W-:-:S13]  /*1fe0*/  FSETP.GT.AND P1, PT, |R0|, 1.469367938527859385e-39, PT ;  /* 0x001000000000780b */ /* 0x000fda0003f24200 */
[----:B------:R-:W-:Y:S05]  /*1ff0*/  @P1 BRA P2, `(.L_x_15) ;  /* 0x0000000000241947 */ /* 0x000fea0001000000 */
[----:B------:R-:W0:Y:S01]  /*2000*/  LDCU.64 UR20, c[0x0][0x390] ;  /* 0x00007200ff1477ac */ /* 0x000e220008000a00 */
[----:B------:R-:W-:Y:S01]  /*2010*/  IMAD.MOV.U32 R136, RZ, RZ, R72 ;  /* 0x000000ffff887224 */ /* 0x000fe200078e0048 */
[----:B------:R-:W-:Y:S01]  /*2020*/  MOV R10, 0x2070 ;  /* 0x00002070000a7802 */ /* 0x000fe20000000f00 */
[----:B------:R-:W-:Y:S01]  /*2030*/  IMAD.MOV.U32 R137, RZ, RZ, R73 ;  /* 0x000000ffff897224 */ /* 0x000fe200078e0049 */
[----:B0-----:R-:W-:Y:S01]  /*2040*/  MOV R16, UR20 ;  /* 0x0000001400107c02 */ /* 0x001fe20008000f00 */
[----:B------:R-:W-:-:S07]  /*2050*/  IMAD.U32 R17, RZ, RZ, UR21 ;  /* 0x00000015ff117e24 */ /* 0x000fce000f8e00ff */
[----:B------:R-:W-:Y:S05]  /*2060*/  CALL.REL.NOINC `($__internal_1_$__cuda_sm20_div_rn_f64_full) ;  /* 0x0000009c00e87944 */ /* 0x000fea0003c00000 */
[----:B------:R-:W-:Y:S01]  /*2070*/  IMAD.MOV.U32 R4, RZ, RZ, R12 ;  /* 0x000000ffff047224 */ /* 0x000fe200078e000c */
[----:B------:R-:W-:-:S07]  /*2080*/  MOV R5, R9 ;  /* 0x0000000900057202 */ /* 0x000fce0000000f00 */
.L_x_15:
[----:B------:R-:W-:Y:S05]  /*2090*/  BSYNC.RECONVERGENT B1 ;  /* 0x0000000000017941 */ /* 0x000fea0003800200 */
.L_x_14:
[----:B------:R-:W0:Y:S01]  /*20a0*/  MUFU.RCP64H R3, R73 ;  /* 0x0000004900037308 */ /* 0x000e220000001800 */
[----:B------:R-:W-:Y:S01]  /*20b0*/  VIADD R2, R73, 0x300402 ;  /* 0x0030040249027836 */ /* 0x000fe20000000000 */
[----:B------:R-:W-:Y:S04]  /*20c0*/  BSSY.RECONVERGENT B0, `(.L_x_16) ;  /* 0x0000010000007945 */ /* 0x000fe80003800200 */
[----:B------:R-:W-:Y:S01]  /*20d0*/  FSETP.GEU.AND P1, PT, |R2|, 5.8789094863358348022e-39, PT ;  /* 0x004004020200780b */ /* 0x000fe20003f2e200 */
[----:B0-----:R-:W-:-:S08]  /*20e0*/  DFMA R10, R2, -R72, 1 ;  /* 0x3ff00000020a742b */ /* 0x001fd00000000848 */
[----:B------:R-:W-:-:S08]  /*20f0*/  DFMA R10, R10, R10, R10 ;  /* 0x0000000a0a0a722b */ /* 0x000fd0000000000a */
[----:B------:R-:W-:-:S08]  /*2100*/  DFMA R10, R2, R10, R2 ;  /* 0x0000000a020a722b */ /* 0x000fd00000000002 */
[----:B------:R-:W-:-:S08]  /*2110*/  DFMA R70, R10, -R72, 1 ;  /* 0x3ff000000a46742b */ /* 0x000fd00000000848 */
[----:B------:R-:W-:Y:S01]  /*2120*/  DFMA R70, R10, R70, R10 ;  /* 0x000000460a46722b */ /* 0x000fe2000000000a */
[----:B------:R-:W-:Y:S10]  /*2130*/  @P1 BRA `(.L_x_17) ;  /* 0x0000000000201947 */ /* 0x000ff40003800000 */
[----:B------:R-:W-:Y:S01]  /*2140*/  LOP3.LUT R0, R73, 0x7fffffff, RZ, 0xc0, !PT ;  /* 0x7fffffff49007812 */ /* 0x000fe200078ec0ff */
[----:B------:R-:W-:Y:S01]  /*2150*/  IMAD.MOV.U32 R12, RZ, RZ, R72 ;  /* 0x000000ffff0c7224 */ /* 0x000fe200078e0048 */
[----:B------:R-:W-:Y:S01]  /*2160*/  MOV R10, 0x21a0 ;  /* 0x000021a0000a7802 */ /* 0x000fe20000000f00 */
[----:B------:R-:W-:Y:S01]  /*2170*/  IMAD.MOV.U32 R13, RZ, RZ, R73 ;  /* 0x000000ffff0d7224 */ /* 0x000fe200078e0049 */
[----:B------:R-:W-:-:S07]  /*2180*/  IADD3 R16, PT, PT, R0, -0x100000, RZ ;  /* 0xfff0000000107810 */ /* 0x000fce0007ffe0ff */
[----:B------:R-:W-:Y:S05]  /*2190*/  CALL.REL.NOINC `($__internal_0_$__cuda_sm20_dblrcp_rn_slowpath_v3) ;  /* 0x0000009c00007944 */ /* 0x000fea0003c00000 */
[----:B------:R-:W-:Y:S02]  /*21a0*/  IMAD.MOV.U32 R70, RZ, RZ, R14 ;  /* 0x000000ffff467224 */ /* 0x000fe400078e000e */
[----:B------:R-:W-:-:S07]  /*21b0*/  IMAD.MOV.U32 R71, RZ, RZ, R15 ;  /* 0x000000ffff477224 */ /* 0x000fce00078e000f */
.L_x_17:
[----:B------:R-:W-:Y:S05]  /*21c0*/  BSYNC.RECONVERGENT B0 ;  /* 0x0000000000007941 */ /* 0x000fea0003800200 */
.L_x_16:
[----:B------:R-:W0:Y:S01]  /*21d0*/  LDC.64 R12, c[0x0][0x398] ;  /* 0x0000e600ff0c7b82 */ /* 0x000e220000000a00 */
[----:B------:R-:W0:Y:S01]  /*21e0*/  MUFU.RCP64H R3, UR19 ;  /* 0x0000001300037d08 */ /* 0x000e220008001800 */
[----:B------:R-:W-:Y:S01]  /*21f0*/  IMAD.MOV.U32 R2, RZ, RZ, 0x1 ;  /* 0x00000001ff027424 */ /* 0x000fe200078e00ff */
[----:B------:R-:W-:Y:S01]  /*2200*/  FSETP.GEU.AND P2, PT, |R73|, 6.5827683646048100446e-37, PT ;  /* 0x036000004900780b */ /* 0x000fe20003f4e200 */
[----:B------:R-:W-:Y:S04]  /*2210*/  BSSY.RECONVERGENT B1, `(.L_x_18) ;  /* 0x0000015000017945 */ /* 0x000fe80003800200 */
[----:B0-----:R-:W-:-:S08]  /*2220*/  DFMA R10, R2, -R12, 1 ;  /* 0x3ff00000020a742b */ /* 0x001fd0000000080c */
[----:B------:R-:W-:-:S08]  /*2230*/  DFMA R10, R10, R10, R10 ;  /* 0x0000000a0a0a722b */ /* 0x000fd0000000000a */
[----:B------:R-:W-:-:S08]  /*2240*/  DFMA R10, R2, R10, R2 ;  /* 0x0000000a020a722b */ /* 0x000fd00000000002 */
[----:B------:R-:W-:-:S08]  /*2250*/  DFMA R2, R10, -R12, 1 ;  /* 0x3ff000000a02742b */ /* 0x000fd0000000080c */
[----:B------:R-:W-:-:S08]  /*2260*/  DFMA R2, R10, R2, R10 ;  /* 0x000000020a02722b */ /* 0x000fd0000000000a */
[----:B------:R-:W-:-:S08]  /*2270*/  DMUL R10, R2, R72 ;  /* 0x00000048020a7228 */ /* 0x000fd00000000000 */
[----:B------:R-:W-:-:S08]  /*2280*/  DFMA R12, R10, -R12, R72 ;  /* 0x8000000c0a0c722b */ /* 0x000fd00000000048 */
[----:B------:R-:W-:-:S10]  /*2290*/  DFMA R2, R2, R12, R10 ;  /* 0x0000000c0202722b */ /* 0x000fd4000000000a */
[----:B------:R-:W-:-:S05]  /*22a0*/  FFMA R0, RZ, UR19, R3 ;  /* 0x00000013ff007c23 */ /* 0x000fca0008000003 */
[----:B------:R-:W-:-:S13]  /*22b0*/  FSETP.GT.AND P1, PT, |R0|, 1.469367938527859385e-39, PT ;  /* 0x001000000000780b */ /* 0x000fda0003f24200 */
[----:B------:R-:W-:Y:S05]  /*22c0*/  @P1 BRA P2, `(.L_x_19) ;  /* 0x0000000000241947 */ /* 0x000fea0001000000 */
[----:B------:R-:W0:Y:S01]  /*22d0*/  LDCU.64 UR20, c[0x0][0x398] ;  /* 0x00007300ff1477ac */ /* 0x000e220008000a00 */
[----:B------:R-:W-:Y:S01]  /*22e0*/  MOV R136, R72 ;  /* 0x0000004800887202 */ /* 0x000fe20000000f00 */
[----:B------:R-:W-:Y:S01]  /*22f0*/  IMAD.MOV.U32 R137, RZ, RZ, R73 ;  /* 0x000000ffff897224 */ /* 0x000fe200078e0049 */
[----:B------:R-:W-:Y:S01]  /*2300*/  MOV R10, 0x2340 ;  /* 0x00002340000a7802 */ /* 0x000fe20000000f00 */
[----:B0-----:R-:W-:Y:S02]  /*2310*/  IMAD.U32 R16, RZ, RZ, UR20 ;  /* 0x00000014ff107e24 */ /* 0x001fe4000f8e00ff */
[----:B------:R-:W-:-:S07]  /*2320*/  IMAD.U32 R17, RZ, RZ, UR21 ;  /* 0x00000015ff117e24 */ /* 0x000fce000f8e00ff */
[----:B------:R-:W-:Y:S05]  /*2330*/  CALL.REL.NOINC `($__internal_1_$__cuda_sm20_div_rn_f64_full) ;  /* 0x0000009c00347944 */ /* 0x000fea0003c00000 */
[----:B------:R-:W-:Y:S01]  /*2340*/  MOV R2, R12 ;  /* 0x0000000c00027202 */ /* 0x000fe20000000f00 */
[----:B------:R-:W-:-:S07]  /*2350*/  IMAD.MOV.U32 R3, RZ, RZ, R9 ;  /* 0x000000ffff037224 */ /* 0x000fce00078e0009 */
.L_x_19:
[----:B------:R-:W-:Y:S05]  /*2360*/  BSYNC.RECONVERGENT B1 ;  /* 0x0000000000017941 */ /* 0x000fea0003800200 */
.L_x_18:
[----:B------:R-:W-:Y:S01]  /*2370*/  DSETP.GEU.AND P1, PT, R90, RZ, PT ;  /* 0x000000ff5a00722a */ /* 0x000fe20003f2e000 */
[----:B------:R-:W-:Y:S01]  /*2380*/  IMAD.MOV.U32 R0, RZ, RZ, -0x100000 ;  /* 0xfff00000ff007424 */ /* 0x000fe200078e00ff */
[----:B------:R-:W-:Y:S02]  /*2390*/  DADD R10, R72, 5 ;  /* 0x40140000480a7429 */ /* 0x000fe40000000000 */
[CC--:B------:R-:W-:Y:S02]  /*23a0*/  DMUL R68, R58.reuse, R20.reuse ;  /* 0x000000143a447228 */ /* 0x0c0fe40000000000 */
[C---:B------:R-:W-:Y:S01]  /*23b0*/  DMUL R66, R58.reuse, -R20 ;  /* 0x800000143a427228 */ /* 0x040fe20000000000 */
[----:B------:R-:W-:Y:S01]  /*23c0*/  SEL R0, R0, 0x7ff00000, !P0 ;  /* 0x7ff0000000007807 */ /* 0x000fe20004000000 */
[CC--:B------:R-:W-:Y:S02]  /*23d0*/  DMUL R64, R58.reuse, R52.reuse ;  /* 0x000000343a407228 */ /* 0x0c0fe40000000000 */
[----:B------:R-:W-:-:S02]  /*23e0*/  DMUL R62, R58, -R52 ;  /* 0x800000343a3e7228 */ /* 0x000fc40000000000 */
[C---:B------:R-:W-:Y:S01]  /*23f0*/  DMUL R60, R58.reuse, -R20 ;  /* 0x800000143a3c7228 */ /* 0x040fe20000000000 */
[----:B------:R-:W-:Y:S01]  /*2400*/  LOP3.LUT R6, R11, 0x7ff00000, RZ, 0xc0, !PT ;  /* 0x7ff000000b067812 */ /* 0x000fe200078ec0ff */
[-C--:B------:R-:W-:Y:S02]  /*2410*/  DMUL R58, R58, -R52.reuse ;  /* 0x800000343a3a7228 */ /* 0x080fe40000000000 */
[CC--:B------:R-:W-:Y:S02]  /*2420*/  DMUL R56, R20.reuse, R52.reuse ;  /* 0x0000003414387228 */ /* 0x0c0fe40000000000 */
[CC--:B------:R-:W-:Y:S02]  /*2430*/  DMUL R54, R20.reuse, -R52.reuse ;  /* 0x8000003414367228 */ /* 0x0c0fe40000000000 */
[----:B------:R-:W-:Y:S02]  /*2440*/  DMUL R52, R20, -R52 ;  /* 0x8000003414347228 */ /* 0x000fe40000000000 */
[----:B------:R-:W-:Y:S01]  /*2450*/  DMUL R50, R108, R50 ;  /* 0x000000326c327228 */ /* 0x000fe20000000000 */
[----:B------:R-:W-:Y:S10]  /*2460*/  @!P1 BRA `(.L_x_20) ;  /* 0x0000002400f09947 */ /* 0x000ff40003800000 */
[----:B------:R-:W-:Y:S01]  /*2470*/  DADD R10, R78, R76 ;  /* 0x000000004e0a7229 */ /* 0x000fe2000000004c */
[----:B------:R-:W-:Y:S01]  /*2480*/  ISETP.NE.AND P3, PT, R6, 0x7ff00000, PT ;  /* 0x7ff000000600780c */ /* 0x000fe20003f65270 */
[C---:B------:R-:W-:Y:S01]  /*2490*/  DSETP.NEU.AND P2, PT, R72.reuse, 1, PT ;  /* 0x3ff000004800742a */ /* 0x040fe20003f4d000 */
[----:B------:R-:W-:Y:S01]  /*24a0*/  BSSY.RECONVERGENT B0, `(.L_x_21) ;  /* 0x000000d000007945 */ /* 0x000fe20003800200 */
[----:B------:R-:W-:Y:S01]  /*24b0*/  DSETP.NEU.AND P6, PT, |R72|, +INF , PT ;  /* 0x7ff000004800742a */ /* 0x000fe20003fcd200 */
[----:B------:R-:W-:Y:S01]  /*24c0*/  P2R R26, PR, RZ, 0x8 ;  /* 0x00000008ff1a7803 */ /* 0x000fe20000000000 */
[----:B------:R-:W-:Y:S01]  /*24d0*/  IMAD.MOV.U32 R16, RZ, RZ, RZ ;  /* 0x000000ffff107224 */ /* 0x000fe200078e00ff */
[----:B------:R-:W-:Y:S01]  /*24e0*/  MOV R17, 0x40080000 ;  /* 0x4008000000117802 */ /* 0x000fe20000000f00 */
[----:B------:R-:W-:Y:S01]  /*24f0*/  DADD R12, R10, R74 ;  /* 0x000000000a0c7229 */ /* 0x000fe2000000004a */
[----:B------:R-:W-:Y:S01]  /*2500*/  P2R R27, PR, RZ, 0x4 ;  /* 0x00000004ff1b7803 */ /* 0x000fe20000000000 */
[----:B------:R-:W-:Y:S01]  /*2510*/  DADD R10, -RZ, |R72| ;  /* 0x00000000ff0a7229 */ /* 0x000fe20000000548 */
[----:B------:R-:W-:-:S02]  /*2520*/  ISETP.NE.AND P2, PT, R8, 0x7ff00000, PT ;  /* 0x7ff000000800780c */ /* 0x000fc40003f45270 */
[----:B------:R-:W-:-:S03]  /*2530*/  MOV R36, 0x2570 ;  /* 0x0000257000247802 */ /* 0x000fc60000000f00 */
[C---:B------:R-:W-:Y:S02]  /*2540*/  DSETP.GE.AND P5, PT, R12.reuse, RZ, PT ;  /* 0x000000ff0c00722a */ /* 0x040fe40003fa6000 */
[----:B------:R-:W-:-:S14]  /*2550*/  DSETP.NEU.AND P1, PT, R12, RZ, PT ;  /* 0x000000ff0c00722a */ /* 0x000fdc0003f2d000 */
[----:B------:R-:W-:Y:S05]  /*2560*/  CALL.REL.NOINC `($_Z9kernelGHCPdddddPKdS1_S1_S1_iS1_S1_S1_S1_S1_S1_ii$__internal_accurate_pow) ;  /* 0x000000a000e47944 */ /* 0x000fea0003c00000 */
[----:B------:R-:W-:Y:S05]  /*2570*/  BSYNC.RECONVERGENT B0 ;  /* 0x0000000000007941 */ /* 0x000fea0003800200 */
.L_x_21:
[----:B------:R-:W-:Y:S01]  /*2580*/  DADD R14, -RZ, -R10 ;  /* 0x00000000ff0e7229 */ /* 0x000fe2000000090a */
[----:B------:R-:W-:Y:S01]  /*2590*/  ISETP.NE.AND P3, PT, R27, RZ, PT ;  /* 0x000000ff1b00720c */ /* 0x000fe20003f65270 */
[----:B------:R-:W-:Y:S01]  /*25a0*/  DADD R12, R72, 3 ;  /* 0x40080000480c7429 */ /* 0x000fe20000000000 */
[----:B------:R-:W-:Y:S07]  /*25b0*/  BSSY.RECONVERGENT B1, `(.L_x_22) ;  /* 0x0000020000017945 */ /* 0x000fee0003800200 */
[----:B------:R-:W-:-:S02]  /*25c0*/  FSEL R11, R15, R11, !P0 ;  /* 0x0000000b0f0b7208 */ /* 0x000fc40004000000 */
[----:B------:R-:W-:Y:S02]  /*25d0*/  FSEL R10, R14, R10, !P0 ;  /* 0x0000000a0e0a7208 */ /* 0x000fe40004000000 */
[----:B------:R-:W-:Y:S02]  /*25e0*/  FSEL R20, R73, R11, !P1 ;  /* 0x0000000b49147208 */ /* 0x000fe40004800000 */
[----:B------:R-:W-:Y:S02]  /*25f0*/  FSEL R10, R10, RZ, P1 ;  /* 0x000000ff0a0a7208 */ /* 0x000fe40000800000 */
[----:B------:R-:W-:-:S04]  /*2600*/  FSEL R9, R20, R7, P6 ;  /* 0x0000000714097208 */ /* 0x000fc80003000000 */
[----:B------:R-:W-:Y:S02]  /*2610*/  @!P2 FSEL R20, R13, R9, !P5 ;  /* 0x000000090d14a208 */ /* 0x000fe40006800000 */
[----:B------:R-:W-:Y:S02]  /*2620*/  FSEL R9, R10, RZ, P6 ;  /* 0x000000ff0a097208 */ /* 0x000fe40003000000 */
[----:B------:R-:W-:Y:S02]  /*2630*/  FSEL R21, R20, 1.875, P3 ;  /* 0x3ff0000014157808 */ /* 0x000fe40001800000 */
[----:B------:R-:W-:Y:S02]  /*2640*/  @!P2 FSEL R10, R12, R9, !P5 ;  /* 0x000000090c0aa208 */ /* 0x000fe40006800000 */
[----:B------:R-:W0:Y:S01]  /*2650*/  MUFU.RCP64H R11, R21 ;  /* 0x00000015000b7308 */ /* 0x000e220000001800 */
[----:B------:R-:W-:Y:S02]  /*2660*/  FSETP.GEU.AND P2, PT, |R79|, 6.5827683646048100446e-37, PT ;  /* 0x036000004f00780b */ /* 0x000fe40003f4e200 */
[----:B------:R-:W-:Y:S01]  /*2670*/  FSEL R20, R10, RZ, P3 ;  /* 0x000000ff0a147208 */ /* 0x000fe20001800000 */
[----:B------:R-:W-:-:S06]  /*2680*/  IMAD.MOV.U32 R10, RZ, RZ, 0x1 ;  /* 0x00000001ff0a7424 */ /* 0x000fcc00078e00ff */
[----:B0-----:R-:W-:-:S08]  /*2690*/  DFMA R12, -R20, R10, 1 ;  /* 0x3ff00000140c742b */ /* 0x001fd0000000010a */
[----:B------:R-:W-:-:S08]  /*26a0*/  DFMA R12, R12, R12, R12 ;  /* 0x0000000c0c0c722b */ /* 0x000fd0000000000c */
[----:B------:R-:W-:-:S08]  /*26b0*/  DFMA R12, R10, R12, R10 ;  /* 0x0000000c0a0c722b */ /* 0x000fd0000000000a */
[----:B------:R-:W-:-:S08]  /*26c0*/  DFMA R10, -R20, R12, 1 ;  /* 0x3ff00000140a742b */ /* 0x000fd0000000010c */
[----:B------:R-:W-:-:S08]  /*26d0*/  DFMA R10, R12, R10, R12 ;  /* 0x0000000a0c0a722b */ /* 0x000fd0000000000c */
[----:B------:R-:W-:-:S08]  /*26e0*/  DMUL R12, R78, R10 ;  /* 0x0000000a4e0c7228 */ /* 0x000fd00000000000 */
[----:B------:R-:W-:-:S08]  /*26f0*/  DFMA R14, -R20, R12, R78 ;  /* 0x0000000c140e722b */ /* 0x000fd0000000014e */
[----:B------:R-:W-:-:S10]  /*2700*/  DFMA R12, R10, R14, R12 ;  /* 0x0000000e0a0c722b */ /* 0x000fd4000000000c */
[----:B------:R-:W-:-:S05]  /*2710*/  FFMA R9, RZ, R21, R13 ;  /* 0x00000015ff097223 */ /* 0x000fca000000000d */
[----:B------:R-:W-:-:S13]  /*2720*/  FSETP.GT.AND P3, PT, |R9|, 1.469367938527859385e-39, PT ;  /* 0x001000000900780b */ /* 0x000fda0003f64200 */
[----:B------:R-:W-:Y:S05]  /*2730*/  @P3 BRA P2, `(.L_x_23) ;  /* 0x00000000001c3947 */ /* 0x000fea0001000000 */
[----:B------:R-:W-:Y:S01]  /*2740*/  IMAD.MOV.U32 R136, RZ, RZ, R78 ;  /* 0x000000ffff887224 */ /* 0x000fe200078e004e */
[----:B------:R-:W-:Y:S01]  /*2750*/  MOV R16, R20 ;  /* 0x0000001400107202 */ /* 0x000fe20000000f00 */
[----:B------:R-:W-:Y:S01]  /*2760*/  IMAD.MOV.U32 R137, RZ, RZ, R79 ;  /* 0x000000ffff897224 */ /* 0x000fe200078e004f */
[----:B------:R-:W-:Y:S01]  /*2770*/  MOV R10, 0x27a0 ;  /* 0x000027a0000a7802 */ /* 0x000fe20000000f00 */
[----:B------:R-:W-:-:S07]  /*2780*/  IMAD.MOV.U32 R17, RZ, RZ, R21 ;  /* 0x000000ffff117224 */ /* 0x000fce00078e0015 */
[----:B------:R-:W-:Y:S05]  /*2790*/  CALL.REL.NOINC `($__internal_1_$__cuda_sm20_div_rn_f64_full) ;  /* 0x00000098001c7944 */ /* 0x000fea0003c00000 */
[----:B------:R-:W-:-:S07]  /*27a0*/  IMAD.MOV.U32 R13, RZ, RZ, R9 ;  /* 0x000000ffff0d7224 */ /* 0x000fce00078e0009 */
.L_x_23:
[----:B------:R-:W-:Y:S05]  /*27b0*/  BSYNC.RECONVERGENT B1 ;  /* 0x0000000000017941 */ /* 0x000fea0003800200 */
.L_x_22:
[----:B------:R-:W0:Y:S01]  /*27c0*/  MUFU.RCP64H R15, R21 ;  /* 0x00000015000f7308 */ /* 0x000e220000001800 */
[----:B------:R-:W-:Y:S01]  /*27d0*/  VIADD R14, R21, 0x300402 ;  /* 0x00300402150e7836 */ /* 0x000fe20000000000 */
[----:B------:R-:W-:Y:S01]  /*27e0*/  DSETP.GT.AND P2, PT, R90, R2, PT ;  /* 0x000000025a00722a */ /* 0x000fe20003f44000 */
[----:B------:R-:W-:Y:S01]  /*27f0*/  MOV R22, RZ ;  /* 0x000000ff00167202 */ /* 0x000fe20000000f00 */
[C---:B------:R-:W-:Y:S01]  /*2800*/  DADD R10, -R12.reuse, R70 ;  /* 0x000000000c0a7229 */ /* 0x040fe20000000146 */
[----:B------:R-:W-:Y:S01]  /*2810*/  IMAD.MOV.U32 R24, RZ, RZ, RZ ;  /* 0x000000ffff187224 */ /* 0x000fe200078e00ff */
[----:B------:R-:W-:Y:S01]  /*2820*/  DMUL R30, R12, R104 ;  /* 0x000000680c1e7228 */ /* 0x000fe20000000000 */
[----:B------:R-:W-:Y:S01]  /*2830*/  BSSY.RECONVERGENT B0, `(.L_x_24) ;  /* 0x0000016000007945 */ /* 0x000fe20003800200 */
[----:B------:R-:W-:Y:S01]  /*2840*/  FSEL R23, RZ, 1.875, !P2 ;  /* 0x3ff00000ff177808 */ /* 0x000fe20005000000 */
[----:B------:R-:W-:-:S03]  /*2850*/  DSETP.GT.AND P2, PT, R90, R4, PT ;  /* 0x000000045a00722a */ /* 0x000fc60003f44000 */
[----:B------:R-:W-:-:S03]  /*2860*/  DMUL R10, R10, R102 ;  /* 0x000000660a0a7228 */ /* 0x000fc60000000000 */
[----:B------:R-:W-:Y:S01]  /*2870*/  FSEL R25, RZ, 1.875, !P2 ;  /* 0x3ff00000ff197808 */ /* 0x000fe20005000000 */
[----:B0-----:R-:W-:Y:S01]  /*2880*/  DFMA R16, -R20, R14, 1 ;  /* 0x3ff000001410742b */ /* 0x001fe2000000010e */
[----:B------:R-:W-:-:S03]  /*2890*/  FSETP.GEU.AND P2, PT, |R14|, 5.8789094863358348022e-39, PT ;  /* 0x004004020e00780b */ /* 0x000fc60003f4e200 */
[----:B------:R-:W-:-:S04]  /*28a0*/  DMUL R10, R10, R22 ;  /* 0x000000160a0a7228 */ /* 0x000fc80000000000 */
[----:B------:R-:W-:-:S04]  /*28b0*/  DFMA R16, R16, R16, R16 ;  /* 0x000000101010722b */ /* 0x000fc80000000010 */
[----:B------:R-:W-:-:S04]  /*28c0*/  DFMA R30, R30, R24, R10 ;  /* 0x000000181e1e722b */ /* 0x000fc8000000000a */
[----:B------:R-:W-:-:S08]  /*28d0*/  DFMA R16, R14, R16, R14 ;  /* 0x000000100e10722b */ /* 0x000fd0000000000e */
[----:B------:R-:W-:-:S08]  /*28e0*/  DFMA R134, -R20, R16, 1 ;  /* 0x3ff000001486742b */ /* 0x000fd00000000110 */
        /* <DEDUP_REMOVED lines=10> */
.L_x_25:
[----:B------:R-:W-:Y:S05]  /*2990*/  BSYNC.RECONVERGENT B0 ;  /* 0x0000000000007941 */ /* 0x000fea0003800200 */
.L_x_24:
[----:B------:R-:W-:Y:S01]  /*29a0*/  DADD R10, -RZ, |R72| ;  /* 0x00000000ff0a7229 */ /* 0x000fe20000000548 */
[----:B------:R-:W-:Y:S01]  /*29b0*/  BSSY.RECONVERGENT B0, `(.L_x_26) ;  /* 0x0000005000007945 */ /* 0x000fe20003800200 */
[----:B------:R-:W-:Y:S01]  /*29c0*/  IMAD.MOV.U32 R16, RZ, RZ, RZ ;  /* 0x000000ffff107224 */ /* 0x000fe200078e00ff */
[----:B------:R-:W-:Y:S02]  /*29d0*/  MOV R17, 0x40140000 ;  /* 0x4014000000117802 */ /* 0x000fe40000000f00 */
[----:B------:R-:W-:-:S07]  /*29e0*/  MOV R36, 0x2a00 ;  /* 0x00002a0000247802 */ /* 0x000fce0000000f00 */
[----:B------:R-:W-:Y:S05]  /*29f0*/  CALL.REL.NOINC `($_Z9kernelGHCPdddddPKdS1_S1_S1_iS1_S1_S1_S1_S1_S1_ii$__internal_accurate_pow) ;  /* 0x0000009c00c07944 */ /* 0x000fea0003c00000 */
[----:B------:R-:W-:Y:S05]  /*2a00*/  BSYNC.RECONVERGENT B0 ;  /* 0x0000000000007941 */ /* 0x000fea0003800200 */
.L_x_26:
[----:B------:R-:W-:Y:S01]  /*2a10*/  DADD R14, -RZ, -R10 ;  /* 0x00000000ff0e7229 */ /* 0x000fe2000000090a */
[----:B------:R-:W-:Y:S01]  /*2a20*/  ISETP.NE.AND P3, PT, R26, RZ, PT ;  /* 0x000000ff1a00720c */ /* 0x000fe20003f65270 */
[----:B------:R-:W-:Y:S01]  /*2a30*/  DADD R12, R72, 5 ;  /* 0x40140000480c7429 */ /* 0x000fe20000000000 */
[----:B------:R-:W-:Y:S01]  /*2a40*/  ISETP.NE.AND P2, PT, R27, RZ, PT ;  /* 0x000000ff1b00720c */ /* 0x000fe20003f45270 */
[----:B------:R-:W-:Y:S06]  /*2a50*/  BSSY.RECONVERGENT B1, `(.L_x_27) ;  /* 0x0000020000017945 */ /* 0x000fec0003800200 */
        /* <DEDUP_REMOVED lines=9> */
[----:B------:R-:W0:Y:S02]  /*2af0*/  MUFU.RCP64H R11, R27 ;  /* 0x0000001b000b7308 */ /* 0x000e240000001800 */
[----:B------:R-:W-:Y:S01]  /*2b00*/  FSEL R26, R10, RZ, P2 ;  /* 0x000000ff0a1a7208 */ /* 0x000fe20001000000 */
[----:B------:R-:W-:Y:S01]  /*2b10*/  IMAD.MOV.U32 R10, RZ, RZ, 0x1 ;  /* 0x00000001ff0a7424 */ /* 0x000fe200078e00ff */
[----:B------:R-:W-:-:S05]  /*2b20*/  FSETP.GEU.AND P2, PT, |R79|, 6.5827683646048100446e-37, PT ;  /* 0x036000004f00780b */ /* 0x000fca0003f4e200 */
        /* <DEDUP_REMOVED lines=18> */
.L_x_28:
[----:B------:R-:W-:Y:S05]  /*2c50*/  BSYNC.RECONVERGENT B1 ;  /* 0x0000000000017941 */ /* 0x000fea0003800200 */
.L_x_27:
[----:B------:R-:W0:Y:S01]  /*2c60*/  LDC.64 R10, c[0x0][0x390] ;  /* 0x0000e400ff0a7b82 */ /* 0x000e220000000a00 */
[----:B------:R-:W-:Y:S01]  /*2c70*/  DMUL R28, R72, R72 ;  /* 0x00000048481c7228 */ /* 0x000fe20000000000 */
[----:B------:R-:W-:Y:S01]  /*2c80*/  BSSY.RECONVERGENT B1, `(.L_x_29) ;  /* 0x000001a000017945 */ /* 0x000fe20003800200 */
[----:B------:R-:W-:-:S08]  /*2c90*/  DFMA R32, R12, -3, R134 ;  /* 0xc00800000c20782b */ /* 0x000fd00000000086 */
[----:B------:R-:W-:Y:S02]  /*2ca0*/  DMUL R32, R32, 0.5 ;  /* 0x3fe0000020207828 */ /* 0x000fe40000000000 */
[----:B0-----:R-:W-:Y:S01]  /*2cb0*/  DMUL R18, R10, R10 ;  /* 0x0000000a0a127228 */ /* 0x001fe20000000000 */
[----:B------:R-:W-:-:S05]  /*2cc0*/  IMAD.MOV.U32 R10, RZ, RZ, 0x1 ;  /* 0x00000001ff0a7424 */ /* 0x000fca00078e00ff */
[----:B------:R-:W0:Y:S02]  /*2cd0*/  MUFU.RCP64H R11, R19 ;  /* 0x00000013000b7308 */ /* 0x000e240000001800 */
[----:B0-----:R-:W-:-:S08]  /*2ce0*/  DFMA R14, -R18, R10, 1 ;  /* 0x3ff00000120e742b */ /* 0x001fd0000000010a */
[----:B------:R-:W-:-:S08]  /*2cf0*/  DFMA R14, R14, R14, R14 ;  /* 0x0000000e0e0e722b */ /* 0x000fd0000000000e */
[----:B------:R-:W-:Y:S02]  /*2d00*/  DFMA R14, R10, R14, R10 ;  /* 0x0000000e0a0e722b */ /* 0x000fe4000000000a */
[----:B------:R-:W-:-:S06]  /*2d10*/  DMUL R10, R18, R90 ;  /* 0x0000005a120a7228 */ /* 0x000fcc0000000000 */
[----:B------:R-:W-:Y:S02]  /*2d20*/  DFMA R16, -R18, R14, 1 ;  /* 0x3ff000001210742b */ /* 0x000fe4000000010e */
[----:B------:R-:W-:-:S06]  /*2d30*/  DFMA R136, R90, R10, -R28 ;  /* 0x0000000a5a88722b */ /* 0x000fcc000000081c */
[----:B------:R-:W-:-:S04]  /*2d40*/  DFMA R16, R14, R16, R14 ;  /* 0x000000100e10722b */ /* 0x000fc8000000000e */
[----:B------:R-:W-:-:S04]  /*2d50*/  FSETP.GEU.AND P2, PT, |R137|, 6.5827683646048100446e-37, PT ;  /* 0x036000008900780b */ /* 0x000fc80003f4e200 */
[----:B------:R-:W-:-:S08]  /*2d60*/  DMUL R10, R136, R16 ;  /* 0x00000010880a7228 */ /* 0x000fd00000000000 */
[----:B------:R-:W-:-:S08]  /*2d70*/  DFMA R14, -R18, R10, R136 ;  /* 0x0000000a120e722b */ /* 0x000fd00000000188 */
[----:B------:R-:W-:-:S10]  /*2d80*/  DFMA R10, R16, R14, R10 ;  /* 0x0000000e100a722b */ /* 0x000fd4000000000a */
[----:B------:R-:W-:-:S05]  /*2d90*/  FFMA R9, RZ, R19, R11 ;  /* 0x00000013ff097223 */ /* 0x000fca000000000b */
[----:B------:R-:W-:-:S13]  /*2da0*/  FSETP.GT.AND P1, PT, |R9|, 1.469367938527859385e-39, PT ;  /* 0x001000000900780b */ /* 0x000fda0003f24200 */
[----:B------:R-:W-:Y:S05]  /*2db0*/  @P1 BRA P2, `(.L_x_30) ;  /* 0x0000000000181947 */ /* 0x000fea0001000000 */
[----:B------:R-:W-:Y:S01]  /*2dc0*/  MOV R16, R18 ;  /* 0x0000001200107202 */ /* 0x000fe20000000f00 */
[----:B------:R-:W-:Y:S01]  /*2dd0*/  IMAD.MOV.U32 R17, RZ, RZ, R19 ;  /* 0x000000ffff117224 */ /* 0x000fe200078e0013 */
[----:B------:R-:W-:-:S07]  /*2de0*/  MOV R10, 0x2e00 ;  /* 0x00002e00000a7802 */ /* 0x000fce0000000f00 */
[----:B------:R-:W-:Y:S05]  /*2df0*/  CALL.REL.NOINC `($__internal_1_$__cuda_sm20_div_rn_f64_full) ;  /* 0x0000009000847944 */ /* 0x000fea0003c00000 */
[----:B------:R-:W-:Y:S02]  /*2e00*/  IMAD.MOV.U32 R10, RZ, RZ, R12 ;  /* 0x000000ffff0a7224 */ /* 0x000fe400078e000c */
[----:B------:R-:W-:-:S07]  /*2e10*/  IMAD.MOV.U32 R11, RZ, RZ, R9 ;  /* 0x000000ffff0b7224 */ /* 0x000fce00078e0009 */
.L_x_30:
[----:B------:R-:W-:Y:S05]  /*2e20*/  BSYNC.RECONVERGENT B1 ;  /* 0x0000000000017941 */ /* 0x000fea0003800200 */
.L_x_29:
[----:B------:R-:W0:Y:S01]  /*2e30*/  LDC.64 R12, c[0x0][0x398] ;  /* 0x0000e600ff0c7b82 */ /* 0x000e220000000a00 */
[----:B------:R-:W-:Y:S01]  /*2e40*/  BSSY.RECONVERGENT B1, `(.L_x_31) ;  /* 0x0000018000017945 */ /* 0x000fe20003800200 */
[----:B0-----:R-:W-:Y:S01]  /*2e50*/  DMUL R18, R12, R12 ;  /* 0x0000000c0c127228 */ /* 0x001fe20000000000 */
[----:B------:R-:W-:-:S05]  /*2e60*/  MOV R12, 0x1 ;  /* 0x00000001000c7802 */ /* 0x000fca0000000f00 */
[----:B------:R-:W0:Y:S02]  /*2e70*/  MUFU.RCP64H R13, R19 ;  /* 0x00000013000d7308 */ /* 0x000e240000001800 */
[----:B0-----:R-:W-:-:S08]  /*2e80*/  DFMA R14, -R18, R12, 1 ;  /* 0x3ff00000120e742b */ /* 0x001fd0000000010c */
[----:B------:R-:W-:-:S08]  /*2e90*/  DFMA R14, R14, R14, R14 ;  /* 0x0000000e0e0e722b */ /* 0x000fd0000000000e */
[----:B------:R-:W-:Y:S02]  /*2ea0*/  DFMA R14, R12, R14, R12 ;  /* 0x0000000e0c0e722b */ /* 0x000fe4000000000c */
[----:B------:R-:W-:-:S06]  /*2eb0*/  DMUL R12, R18, R90 ;  /* 0x0000005a120c7228 */ /* 0x000fcc0000000000 */
[----:B------:R-:W-:Y:S02]  /*2ec0*/  DFMA R16, -R18, R14, 1 ;  /* 0x3ff000001210742b */ /* 0x000fe4000000010e */
[----:B------:R-:W-:Y:S02]  /*2ed0*/  DFMA R136, R90, R12, -R28 ;  /* 0x0000000c5a88722b */ /* 0x000fe4000000081c */
[----:B------:R-:W-:-:S04]  /*2ee0*/  DMUL R28, R24, R10 ;  /* 0x0000000a181c7228 */ /* 0x000fc80000000000 */
        /* <DEDUP_REMOVED lines=8> */
[----:B------:R-:W-:Y:S01]  /*2f70*/  IMAD.MOV.U32 R16, RZ, RZ, R18 ;  /* 0x000000ffff107224 */ /* 0x000fe200078e0012 */
[----:B------:R-:W-:Y:S01]  /*2f80*/  MOV R10, 0x2fb0 ;  /* 0x00002fb0000a7802 */ /* 0x000fe20000000f00 */
[----:B------:R-:W-:-:S07]  /*2f90*/  IMAD.MOV.U32 R17, RZ, RZ, R19 ;  /* 0x000000ffff117224 */ /* 0x000fce00078e0013 */
[----:B------:R-:W-:Y:S05]  /*2fa0*/  CALL.REL.NOINC `($__internal_1_$__cuda_sm20_div_rn_f64_full) ;  /* 0x0000009000187944 */ /* 0x000fea0003c00000 */
[----:B------:R-:W-:-:S07]  /*2fb0*/  IMAD.MOV.U32 R13, RZ, RZ, R9 ;  /* 0x000000ffff0d7224 */ /* 0x000fce00078e0009 */
.L_x_32:
[----:B------:R-:W-:Y:S05]  /*2fc0*/  BSYNC.RECONVERGENT B1 ;  /* 0x0000000000017941 */ /* 0x000fea0003800200 */
.L_x_31:
[----:B------:R-:W0:Y:S01]  /*2fd0*/  MUFU.RCP64H R11, R21 ;  /* 0x00000015000b7308 */ /* 0x000e220000001800 */
[----:B------:R-:W-:Y:S01]  /*2fe0*/  MOV R10, 0x1 ;  /* 0x00000001000a7802 */ /* 0x000fe20000000f00 */
[----:B------:R-:W-:Y:S01]  /*2ff0*/  DFMA R28, R22, -R12, R28 ;  /* 0x8000000c161c722b */ /* 0x000fe2000000001c */
[----:B------:R-:W-:Y:S01]  /*3000*/  FSETP.GEU.AND P2, PT, |R69|, 6.5827683646048100446e-37, PT ;  /* 0x036000004500780b */ /* 0x000fe20003f4e200 */
[----:B------:R-:W-:Y:S06]  /*3010*/  BSSY.RECONVERGENT B1, `(.L_x_33) ;  /* 0x0000015000017945 */ /* 0x000fec0003800200 */
[----:B------:R-:W-:-:S02]  /*3020*/  DFMA R30, R32, -R28, R30 ;  /* 0x8000001c201e722b */ /* 0x000fc4000000001e */
        /* <DEDUP_REMOVED lines=17> */
[----:B------:R-:W-:Y:S02]  /*3140*/  IMAD.MOV.U32 R42, RZ, RZ, R12 ;  /* 0x000000ffff2a7224 */ /* 0x000fe400078e000c */
[----:B------:R-:W-:-:S07]  /*3150*/  IMAD.MOV.U32 R43, RZ, RZ, R9 ;  /* 0x000000ffff2b7224 */ /* 0x000fce00078e0009 */
.L_x_34:
[----:B------:R-:W-:Y:S05]  /*3160*/  BSYNC.RECONVERGENT B1 ;  /* 0x0000000000017941 */ /* 0x000fea0003800200 */
.L_x_33:
[----:B------:R-:W0:Y:S01]  /*3170*/  MUFU.RCP64H R11, R21 ;  /* 0x00000015000b7308 */ /* 0x000e220000001800 */
[----:B------:R-:W-:Y:S01]  /*3180*/  IMAD.MOV.U32 R10, RZ, RZ, 0x1 ;  /* 0x00000001ff0a7424 */ /* 0x000fe200078e00ff */
[----:B------:R-:W-:Y:S01]  /*3190*/  FSETP.GEU.AND P2, PT, |R67|, 6.5827683646048100446e-37, PT ;  /* 0x036000004300780b */ /* 0x000fe20003f4e200 */
[----:B------:R-:W-:Y:S01]  /*31a0*/  BSSY.RECONVERGENT B1, `(.L_x_35) ;  /* 0x0000014000017945 */ /* 0x000fe20003800200 */
[----:B------:R-:W-:-:S03]  /*31b0*/  DMUL R42, R42, R104 ;  /* 0x000000682a2a7228 */ /* 0x000fc60000000000 */
        /* <DEDUP_REMOVED lines=13> */
[----:B------:R-:W-:Y:S01]  /*3290*/  MOV R10, 0x32d0 ;  /* 0x000032d0000a7802 */ /* 0x000fe20000000f00 */
[----:B------:R-:W-:Y:S02]  /*32a0*/  IMAD.MOV.U32 R16, RZ, RZ, R20 ;  /* 0x000000ffff107224 */ /* 0x000fe400078e0014 */
[----:B------:R-:W-:-:S07]  /*32b0*/  IMAD.MOV.U32 R17, RZ, RZ, R21 ;  /* 0x000000ffff117224 */ /* 0x000fce00078e0015 */
[----:B------:R-:W-:Y:S05]  /*32c0*/  CALL.REL.NOINC `($__internal_1_$__cuda_sm20_div_rn_f64_full) ;  /* 0x0000008c00507944 */ /* 0x000fea0003c00000 */
[----:B------:R-:W-:-:S07]  /*32d0*/  MOV R13, R9 ;  /* 0x00000009000d7202 */ /* 0x000fce0000000f00 */
.L_x_36:
[----:B------:R-:W-:Y:S05]  /*32e0*/  BSYNC.RECONVERGENT B1 ;  /* 0x0000000000017941 */ /* 0x000fea0003800200 */
.L_x_35:
[----:B------:R-:W0:Y:S01]  /*32f0*/  MUFU.RCP64H R11, R27 ;  /* 0x0000001b000b7308 */ /* 0x000e220000001800 */
[----:B------:R-:W-:Y:S01]  /*3300*/  IMAD.MOV.U32 R10, RZ, RZ, 0x1 ;  /* 0x00000001ff0a7424 */ /* 0x000fe200078e00ff */
[----:B------:R-:W-:Y:S01]  /*3310*/  DMUL R12, R12, R102 ;  /* 0x000000660c0c7228 */ /* 0x000fe20000000000 */
[----:B------:R-:W-:Y:S01]  /*3320*/  FSETP.GEU.AND P2, PT, |R69|, 6.5827683646048100446e-37, PT ;  /* 0x036000004500780b */ /* 0x000fe20003f4e200 */
[----:B------:R-:W-:Y:S06]  /*3330*/  BSSY.RECONVERGENT B1, `(.L_x_37) ;  /* 0x0000016000017945 */ /* 0x000fec0003800200 */
[----:B------:R-:W-:-:S02]  /*3340*/  DMUL R12, R22, R12 ;  /* 0x0000000c160c7228 */ /* 0x000fc40000000000 */
[----:B0-----:R-:W-:-:S06]  /*3350*/  DFMA R14, -R26, R10, 1 ;  /* 0x3ff000001a0e742b */ /* 0x001fcc000000010a */
[----:B------:R-:W-:Y:S02]  /*3360*/  DFMA R32, R24, R42, R12 ;  /* 0x0000002a1820722b */ /* 0x000fe4000000000c */
        /* <DEDUP_REMOVED lines=18> */
.L_x_38:
[----:B------:R-:W-:Y:S05]  /*3490*/  BSYNC.RECONVERGENT B1 ;  /* 0x0000000000017941 */ /* 0x000fea0003800200 */
.L_x_37:
[----:B------:R-:W0:Y:S01]  /*34a0*/  MUFU.RCP64H R13, R21 ;  /* 0x00000015000d7308 */ /* 0x000e220000001800 */
[----:B------:R-:W-:Y:S01]  /*34b0*/  MOV R12, 0x1 ;  /* 0x00000001000c7802 */ /* 0x000fe20000000f00 */
[----:B------:R-:W-:Y:S01]  /*34c0*/  DMUL R10, R10, -3 ;  /* 0xc00800000a0a7828 */ /* 0x000fe20000000000 */
[----:B------:R-:W-:Y:S01]  /*34d0*/  FSETP.GEU.AND P2, PT, |R65|, 6.5827683646048100446e-37, PT ;  /* 0x036000004100780b */ /* 0x000fe20003f4e200 */
[----:B------:R-:W-:Y:S06]  /*34e0*/  BSSY.RECONVERGENT B1, `(.L_x_39) ;  /* 0x0000016000017945 */ /* 0x000fec0003800200 */
[----:B------:R-:W-:-:S02]  /*34f0*/  DMUL R10, R10, 0.5 ;  /* 0x3fe000000a0a7828 */ /* 0x000fc40000000000 */
[----:B0-----:R-:W-:-:S06]  /*3500*/  DFMA R14, -R20, R12, 1 ;  /* 0x3ff00000140e742b */ /* 0x001fcc000000010c */
[----:B------:R-:W-:Y:S02]  /*3510*/  DMUL R40, R28, R10 ;  /* 0x0000000a1c287228 */ /* 0x000fe40000000000 */
[----:B------:R-:W-:-:S06]  /*3520*/  DFMA R14, R14, R14, R14 ;  /* 0x0000000e0e0e722b */ /* 0x000fcc000000000e */
[----:B------:R-:W-:Y:S02]  /*3530*/  DADD R32, R32, -R40 ;  /* 0x0000000020207229 */ /* 0x000fe40000000828 */
        /* <DEDUP_REMOVED lines=16> */
.L_x_40:
[----:B------:R-:W-:Y:S05]  /*3640*/  BSYNC.RECONVERGENT B1 ;  /* 0x0000000000017941 */ /* 0x000fea0003800200 */
.L_x_39:
        /* <DEDUP_REMOVED lines=22> */
[----:B------:R-:W-:Y:S01]  /*37b0*/  IMAD.MOV.U32 R10, RZ, RZ, R12 ;  /* 0x000000ffff0a7224 */ /* 0x000fe200078e000c */
[----:B------:R-:W-:-:S07]  /*37c0*/  MOV R11, R9 ;  /* 0x00000009000b7202 */ /* 0x000fce0000000f00 */
.L_x_42:
[----:B------:R-:W-:Y:S05]  /*37d0*/  BSYNC.RECONVERGENT B1 ;  /* 0x0000000000017941 */ /* 0x000fea0003800200 */
.L_x_41:
        /* <DEDUP_REMOVED lines=25> */
.L_x_44:
[----:B------:R-:W-:Y:S05]  /*3970*/  BSYNC.RECONVERGENT B1 ;  /* 0x0000000000017941 */ /* 0x000fea0003800200 */
.L_x_43:
[----:B------:R-:W0:Y:S01]  /*3980*/  MUFU.RCP64H R11, R21 ;  /* 0x00000015000b7308 */ /* 0x000e220000001800 */
[----:B------:R-:W-:Y:S01]  /*3990*/  IMAD.MOV.U32 R10, RZ, RZ, 0x1 ;  /* 0x00000001ff0a7424 */ /* 0x000fe200078e00ff */
[----:B------:R-:W-:Y:S01]  /*39a0*/  FSETP.GEU.AND P2, PT, |R61|, 6.5827683646048100446e-37, PT ;  /* 0x036000003d00780b */ /* 0x000fe20003f4e200 */
[----:B------:R-:W-:Y:S04]  /*39b0*/  BSSY.RECONVERGENT B1, `(.L_x_45) ;  /* 0x0000017000017945 */ /* 0x000fe80003800200 */
[----:B0-----:R-:W-:-:S08]  /*39c0*/  DFMA R14, -R20, R10, 1 ;  /* 0x3ff00000140e742b */ /* 0x001fd0000000010a */
[----:B------:R-:W-:-:S08]  /*39d0*/  DFMA R14, R14, R14, R14 ;  /* 0x0000000e0e0e722b */ /* 0x000fd0000000000e */
[----:B------:R-:W-:-:S08]  /*39e0*/  DFMA R14, R10, R14, R10 ;  /* 0x0000000e0a0e722b */ /* 0x000fd0000000000a */
[----:B------:R-:W-:-:S08]  /*39f0*/  DFMA R10, -R20, R14, 1 ;  /* 0x3ff00000140a742b */ /* 0x000fd0000000010e */
[----:B------:R-:W-:Y:S02]  /*3a00*/  DFMA R18, R14, R10, R14 ;  /* 0x0000000a0e12722b */ /* 0x000fe4000000000e */
[----:B------:R-:W-:-:S06]  /*3a10*/  DMUL R10, R12, -3 ;  /* 0xc00800000c0a7828 */ /* 0x000fcc0000000000 */
[----:B------:R-:W-:Y:S02]  /*3a20*/  DMUL R14, R60, R18 ;  /* 0x000000123c0e7228 */ /* 0x000fe40000000000 */
[----:B------:R-:W-:-:S06]  /*3a30*/  DMUL R10, R10, 0.5 ;  /* 0x3fe000000a0a7828 */ /* 0x000fcc0000000000 */
[----:B------:R-:W-:Y:S02]  /*3a40*/  DFMA R16, -R20, R14, R60 ;  /* 0x0000000e1410722b */ /* 0x000fe4000000013c */
[----:B------:R-:W-:-:S06]  /*3a50*/  DMUL R36, R28, R10 ;  /* 0x0000000a1c247228 */ /* 0x000fcc0000000000 */
[----:B------:R-:W-:Y:S02]  /*3a60*/  DFMA R12, R18, R16, R14 ;  /* 0x00000010120c722b */ /* 0x000fe4000000000e */
[----:B------:R-:W-:-:S08]  /*3a70*/  DADD R38, R38, -R36 ;  /* 0x0000000026267229 */ /* 0x000fd00000000824 */
        /* <DEDUP_REMOVED lines=10> */
.L_x_46:
[----:B------:R-:W-:Y:S05]  /*3b20*/  BSYNC.RECONVERGENT B1 ;  /* 0x0000000000017941 */ /* 0x000fea0003800200 */
.L_x_45:
        /* <DEDUP_REMOVED lines=9> */
[----:B------:R-:W-:-:S06]  /*3bc0*/  DMUL R10, R12, R102 ;  /* 0x000000660c0a7228 */ /* 0x000fcc0000000000 */
[----:B------:R-:W-:Y:S02]  /*3bd0*/  DMUL R14, R76, R18 ;  /* 0x000000124c0e7228 */ /* 0x000fe40000000000 */
[----:B------:R-:W-:-:S06]  /*3be0*/  DMUL R10, R22, R10 ;  /* 0x0000000a160a7228 */ /* 0x000fcc0000000000 */
[----:B------:R-:W-:Y:S02]  /*3bf0*/  DFMA R16, -R20, R14, R76 ;  /* 0x0000000e1410722b */ /* 0x000fe4000000014c */
[----:B------:R-:W-:-:S06]  /*3c00*/  DFMA R10, R24, R42, R10 ;  /* 0x0000002a180a722b */ /* 0x000fcc000000000a */
[----:B------:R-:W-:Y:S02]  /*3c10*/  DFMA R12, R18, R16, R14 ;  /* 0x00000010120c722b */ /* 0x000fe4000000000e */
[----:B------:R-:W-:-:S08]  /*3c20*/  DADD R40, -R40, R10 ;  /* 0x0000000028287229 */ /* 0x000fd0000000010a */
        /* <DEDUP_REMOVED lines=10> */
.L_x_48:
[----:B------:R-:W-:Y:S05]  /*3cd0*/  BSYNC.RECONVERGENT B1 ;  /* 0x0000000000017941 */ /* 0x000fea0003800200 */
.L_x_47:
[----:B------:R-:W0:Y:S01]  /*3ce0*/  MUFU.RCP64H R11, R27 ;  /* 0x0000001b000b7308 */ /* 0x000e220000001800 */
[----:B------:R-:W-:Y:S01]  /*3cf0*/  IMAD.MOV.U32 R10, RZ, RZ, 0x1 ;  /* 0x00000001ff0a7424 */ /* 0x000fe200078e00ff */
[----:B------:R-:W-:Y:S01]  /*3d00*/  FSETP.GEU.AND P2, PT, |R77|, 6.5827683646048100446e-37, PT ;  /* 0x036000004d00780b */ /* 0x000fe20003f4e200 */
[----:B------:R-:W-:Y:S01]  /*3d10*/  DMUL R42, R12, R104 ;  /* 0x000000680c2a7228 */ /* 0x000fe20000000000 */
[----:B------:R-:W-:Y:S03]  /*3d20*/  BSSY.RECONVERGENT B1, `(.L_x_49) ;  /* 0x0000018000017945 */ /* 0x000fe60003800200 */
[----:B0-----:R-:W-:-:S08]  /*3d30*/  DFMA R14, -R26, R10, 1 ;  /* 0x3ff000001a0e742b */ /* 0x001fd0000000010a */
[----:B------:R-:W-:-:S08]  /*3d40*/  DFMA R14, R14, R14, R14 ;  /* 0x0000000e0e0e722b */ /* 0x000fd0000000000e */
[----:B------:R-:W-:-:S08]  /*3d50*/  DFMA R14, R10, R14, R10 ;  /* 0x0000000e0a0e722b */ /* 0x000fd0000000000a */
[----:B------:R-:W-:-:S08]  /*3d60*/  DFMA R10, -R26, R14, 1 ;  /* 0x3ff000001a0a742b */ /* 0x000fd0000000010e */
[----:B------:R-:W-:Y:S02]  /*3d70*/  DFMA R18, R14, R10, R14 ;  /* 0x0000000a0e12722b */ /* 0x000fe4000000000e */
[----:B------:R-:W-:-:S06]  /*3d80*/  DADD R14, -R12, R70 ;  /* 0x000000000c0e7229 */ /* 0x000fcc0000000146 */
[----:B------:R-:W-:Y:S02]  /*3d90*/  DMUL R10, R76, R18 ;  /* 0x000000124c0a7228 */ /* 0x000fe40000000000 */
[----:B------:R-:W-:-:S06]  /*3da0*/  DMUL R14, R14, R102 ;  /* 0x000000660e0e7228 */ /* 0x000fcc0000000000 */
[----:B------:R-:W-:Y:S02]  /*3db0*/  DFMA R16, -R26, R10, R76 ;  /* 0x0000000a1a10722b */ /* 0x000fe4000000014c */
[----:B------:R-:W-:-:S06]  /*3dc0*/  DMUL R14, R22, R14 ;  /* 0x0000000e160e7228 */ /* 0x000fcc0000000000 */
[----:B------:R-:W-:Y:S02]  /*3dd0*/  DFMA R10, R18, R16, R10 ;  /* 0x00000010120a722b */ /* 0x000fe4000000000a */
[----:B------:R-:W-:-:S08]  /*3de0*/  DFMA R42, R24, R42, R14 ;  /* 0x0000002a182a722b */ /* 0x000fd0000000000e */
        /* <DEDUP_REMOVED lines=9> */
[----:B------:R-:W-:Y:S01]  /*3e80*/  MOV R10, R12 ;  /* 0x0000000c000a7202 */ /* 0x000fe20000000f00 */
[----:B------:R-:W-:-:S07]  /*3e90*/  IMAD.MOV.U32 R11, RZ, RZ, R9 ;  /* 0x000000ffff0b7224 */ /* 0x000fce00078e0009 */
.L_x_50:
[----:B------:R-:W-:Y:S05]  /*3ea0*/  BSYNC.RECONVERGENT B1 ;  /* 0x0000000000017941 */ /* 0x000fea0003800200 */
.L_x_49:
[----:B------:R-:W0:Y:S01]  /*3eb0*/  MUFU.RCP64H R13, R21 ;  /* 0x00000015000d7308 */ /* 0x000e220000001800 */
[----:B------:R-:W-:Y:S01]  /*3ec0*/  IMAD.MOV.U32 R12, RZ, RZ, 0x1 ;  /* 0x00000001ff0c7424 */ /* 0x000fe200078e00ff */
[----:B------:R-:W-:Y:S01]  /*3ed0*/  DFMA R10, R10, -3, R134 ;  /* 0xc00800000a0a782b */ /* 0x000fe20000000086 */
[----:B------:R-:W-:Y:S01]  /*3ee0*/  FSETP.GEU.AND P2, PT, |R57|, 6.5827683646048100446e-37, PT ;  /* 0x036000003900780b */ /* 0x000fe20003f4e200 */
[----:B------:R-:W-:Y:S06]  /*3ef0*/  BSSY.RECONVERGENT B1, `(.L_x_51) ;  /* 0x0000015000017945 */ /* 0x000fec0003800200 */
[----:B------:R-:W-:-:S02]  /*3f00*/  DMUL R10, R10, 0.5 ;  /* 0x3fe000000a0a7828 */ /* 0x000fc40000000000 */
[----:B0-----:R-:W-:-:S06]  /*3f10*/  DFMA R14, -R20, R12, 1 ;  /* 0x3ff00000140e742b */ /* 0x001fcc000000010c */
[----:B------:R-:W-:Y:S02]  /*3f20*/  DFMA R42, -R28, R10, R42 ;  /* 0x0000000a1c2a722b */ /* 0x000fe4000000012a */
        /* <DEDUP_REMOVED lines=17> */
.L_x_52:
[----:B------:R-:W-:Y:S05]  /*4040*/  BSYNC.RECONVERGENT B1 ;  /* 0x0000000000017941 */ /* 0x000fea0003800200 */
.L_x_51:
[----:B------:R-:W0:Y:S01]  /*4050*/  MUFU.RCP64H R11, R21 ;  /* 0x00000015000b7308 */ /* 0x000e220000001800 */
[----:B------:R-:W-:Y:S01]  /*4060*/  MOV R10, 0x1 ;  /* 0x00000001000a7802 */ /* 0x000fe20000000f00 */
[----:B------:R-:W-:Y:S01]  /*4070*/  BSSY.RECONVERGENT B1, `(.L_x_53) ;  /* 0x0000016000017945 */ /* 0x000fe20003800200 */
[----:B------:R-:W-:Y:S01]  /*4080*/  FSETP.GEU.AND P2, PT, |R55|, 6.5827683646048100446e-37, PT ;  /* 0x036000003700780b */ /* 0x000fe20003f4e200 */
        /* <DEDUP_REMOVED lines=20> */
.L_x_54:
[----:B------:R-:W-:Y:S05]  /*41d0*/  BSYNC.RECONVERGENT B1 ;  /* 0x0000000000017941 */ /* 0x000fea0003800200 */
.L_x_53:
        /* <DEDUP_REMOVED lines=25> */
.L_x_56:
[----:B------:R-:W-:Y:S05]  /*4370*/  BSYNC.RECONVERGENT B1 ;  /* 0x0000000000017941 */ /* 0x000fea0003800200 */
.L_x_55:
        /* <DEDUP_REMOVED lines=26> */
.L_x_58:
[----:B------:R-:W-:Y:S05]  /*4520*/  BSYNC.RECONVERGENT B1 ;  /* 0x0000000000017941 */ /* 0x000fea0003800200 */
.L_x_57:
        /* <DEDUP_REMOVED lines=26> */
.L_x_60:
[----:B------:R-:W-:Y:S05]  /*46d0*/  BSYNC.RECONVERGENT B1 ;  /* 0x0000000000017941 */ /* 0x000fea0003800200 */
.L_x_59:
        /* <DEDUP_REMOVED lines=26> */
.L_x_62:
[----:B------:R-:W-:Y:S05]  /*4880*/  BSYNC.RECONVERGENT B1 ;  /* 0x0000000000017941 */ /* 0x000fea0003800200 */
.L_x_61:
        /* <DEDUP_REMOVED lines=9> */
[C---:B------:R-:W-:Y:S02]  /*4920*/  DADD R14, -R12.reuse, R70 ;  /* 0x000000000c0e7229 */ /* 0x040fe40000000146 */
[----:B------:R-:W-:-:S04]  /*4930*/  DMUL R12, R12, R104 ;  /* 0x000000680c0c7228 */ /* 0x000fc80000000000 */
        /* <DEDUP_REMOVED lines=17> */
.L_x_64:
[----:B------:R-:W-:Y:S05]  /*4a50*/  BSYNC.RECONVERGENT B1 ;  /* 0x0000000000017941 */ /* 0x000fea0003800200 */
.L_x_63:
[----:B------:R-:W0:Y:S01]  /*4a60*/  S2R R14, SR_CgaCtaId ;  /* 0x00000000000e7919 */ /* 0x000e220000008800 */
[----:B------:R-:W-:Y:S01]  /*4a70*/  DFMA R10, R10, -3, R134 ;  /* 0xc00800000a0a782b */ /* 0x000fe20000000086 */
[----:B------:R-:W1:Y:S01]  /*4a80*/  LDCU UR5, c[0x0][0x364] ;  /* 0x00006c80ff0577ac */ /* 0x000e620008000800 */
[----:B------:R-:W-:Y:S01]  /*4a90*/  MOV R13, 0x400 ;  /* 0x00000400000d7802 */ /* 0x000fe20000000f00 */
[----:B------:R-:W1:Y:S01]  /*4aa0*/  S2R R9, SR_TID.X ;  /* 0x0000000000097919 */ /* 0x000e620000002100 */
[C---:B------:R-:W-:Y:S02]  /*4ab0*/  DFMA R80, R50.reuse, R30, R80 ;  /* 0x0000001e3250722b */ /* 0x040fe40000000050 */
[----:B------:R-:W-:Y:S01]  /*4ac0*/  DFMA R82, R50, R32, R82 ;  /* 0x000000203252722b */ /* 0x000fe20000000052 */
[----:B------:R-:W1:Y:S01]  /*4ad0*/  S2R R12, SR_TID.Y ;  /* 0x00000000000c7919 */ /* 0x000e620000002200 */
[----:B------:R-:W-:Y:S02]  /*4ae0*/  DMUL R10, R10, 0.5 ;  /* 0x3fe000000a0a7828 */ /* 0x000fe40000000000 */
[----:B------:R-:W-:-:S02]  /*4af0*/  DFMA R84, R50, R38, R84 ;  /* 0x000000263254722b */ /* 0x000fc40000000054 */
[C---:B------:R-:W-:Y:S02]  /*4b00*/  DFMA R86, R50.reuse, R40, R86 ;  /* 0x000000283256722b */ /* 0x040fe40000000056 */
[----:B------:R-:W-:Y:S02]  /*4b10*/  DFMA R92, R50, R42, R92 ;  /* 0x0000002a325c722b */ /* 0x000fe4000000005c */
[----:B------:R-:W-:Y:S02]  /*4b20*/  DFMA R10, -R28, R10, R24 ;  /* 0x0000000a1c0a722b */ /* 0x000fe40000000118 */
[C---:B------:R-:W-:Y:S02]  /*4b30*/  DFMA R94, R50.reuse, R48, R94 ;  /* 0x00000030325e722b */ /* 0x040fe4000000005e */
[C---:B------:R-:W-:Y:S02]  /*4b40*/  DFMA R96, R50.reuse, R36, R96 ;  /* 0x000000243260722b */ /* 0x040fe40000000060 */
[----:B------:R-:W-:-:S02]  /*4b50*/  DFMA R98, R50, R46, R98 ;  /* 0x0000002e3262722b */ /* 0x000fc40000000062 */
[----:B------:R-:W-:Y:S01]  /*4b60*/  DFMA R100, R50, R10, R100 ;  /* 0x0000000a3264722b */ /* 0x000fe20000000064 */
[----:B0-----:R-:W-:Y:S01]  /*4b70*/  LEA R14, R14, R13, 0x18 ;  /* 0x0000000d0e0e7211 */ /* 0x001fe200078ec0ff */
[----:B-1----:R-:W-:-:S04]  /*4b80*/  IMAD R9, R9, UR5, R12 ;  /* 0x0000000509097c24 */ /* 0x002fc8000f8e020c */
[----:B------:R-:W-:-:S05]  /*4b90*/  IMAD R9, R9, 0x48, R14 ;  /* 0x0000004809097824 */ /* 0x000fca00078e020e */
[----:B------:R0:W-:Y:S04]  /*4ba0*/  STS.64 [R9], R80 ;  /* 0x0000005009007388 */ /* 0x0001e80000000a00 */
[----:B------:R0:W-:Y:S04]  /*4bb0*/  STS.64 [R9+0x8], R82 ;  /* 0x0000085209007388 */ /* 0x0001e80000000a00 */
[----:B------:R0:W-:Y:S04]  /*4bc0*/  STS.64 [R9+0x10], R84 ;  /* 0x0000105409007388 */ /* 0x0001e80000000a00 */
[----:B------:R0:W-:Y:S04]  /*4bd0*/  STS.64 [R9+0x18], R86 ;  /* 0x0000185609007388 */ /* 0x0001e80000000a00 */
[----:B------:R0:W-:Y:S04]  /*4be0*/  STS.64 [R9+0x20], R92 ;  /* 0x0000205c09007388 */ /* 0x0001e80000000a00 */
[----:B------:R0:W-:Y:S04]  /*4bf0*/  STS.64 [R9+0x28], R94 ;  /* 0x0000285e09007388 */ /* 0x0001e80000000a00 */
[----:B------:R0:W-:Y:S04]  /*4c00*/  STS.64 [R9+0x30], R96 ;  /* 0x0000306009007388 */ /* 0x0001e80000000a00 */
[----:B------:R0:W-:Y:S04]  /*4c10*/  STS.64 [R9+0x38], R98 ;  /* 0x0000386209007388 */ /* 0x0001e80000000a00 */
[----:B------:R0:W-:Y:S02]  /*4c20*/  STS.64 [R9+0x40], R100 ;  /* 0x0000406409007388 */ /* 0x0001e40000000a00 */
.L_x_20:
[----:B------:R-:W1:Y:S02]  /*4c30*/  S2UR UR5, SR_CTAID.Z ;  /* 0x00000000000579c3 */ /* 0x000e640000002700 */
[----:B-1----:R-:W-:-:S09]  /*4c40*/  UIADD3 UR5, UPT, UPT, UR5, UR24, URZ ;  /* 0x0000001805057290 */ /* 0x002fd2000fffe0ff */
[----:B------:R-:W1:Y:S02]  /*4c50*/  I2F.F64.U32 R10, UR5 ;  /* 0x00000005000a7d12 */ /* 0x000e640008201800 */
[----:B-1----:R-:W-:-:S08]  /*4c60*/  DMUL R10, R10, UR8 ;  /* 0x000000080a0a7c28 */ /* 0x002fd00008000000 */
[----:B------:R-:W-:-:S14]  /*4c70*/  DSETP.GEU.AND P1, PT, R10, RZ, PT ;  /* 0x000000ff0a00722a */ /* 0x000fdc0003f2e000 */
[----:B------:R-:W-:Y:S05]  /*4c80*/  @!P1 BRA `(.L_x_65) ;  /* 0x0000002400f09947 */ /* 0x000fea0003800000 */
[----:B------:R-:W-:Y:S01]  /*4c90*/  DADD R10, R78, R76 ;  /* 0x000000004e0a7229 */ /* 0x000fe2000000004c */
[----:B------:R-:W-:Y:S01]  /*4ca0*/  BSSY.RECONVERGENT B0, `(.L_x_66) ;  /* 0x000000d000007945 */ /* 0x000fe20003800200 */
[----:B------:R-:W-:Y:S01]  /*4cb0*/  DADD R12, -RZ, |R72| ;  /* 0x00000000ff0c7229 */ /* 0x000fe20000000548 */
[----:B------:R-:W-:Y:S01]  /*4cc0*/  MOV R16, RZ ;  /* 0x000000ff00107202 */ /* 0x000fe20000000f00 */
[C---:B------:R-:W-:Y:S01]  /*4cd0*/  DSETP.NEU.AND P5, PT, R72.reuse, 1, PT ;  /* 0x3ff000004800742a */ /* 0x040fe20003fad000 */
[----:B------:R-:W-:Y:S01]  /*4ce0*/  IMAD.MOV.U32 R17, RZ, RZ, 0x40080000 ;  /* 0x40080000ff117424 */ /* 0x000fe200078e00ff */
[----:B------:R-:W-:Y:S01]  /*4cf0*/  DSETP.NEU.AND P2, PT, |R72|, +INF , PT ;  /* 0x7ff000004800742a */ /* 0x000fe20003f4d200 */
[----:B------:R-:W-:Y:S01]  /*4d00*/  MOV R36, 0x4d70 ;  /* 0x00004d7000247802 */ /* 0x000fe20000000f00 */
[----:B------:R-:W-:-:S08]  /*4d10*/  DADD R10, R10, R74 ;  /* 0x000000000a0a7229 */ /* 0x000fd0000000004a */
[C---:B------:R-:W-:Y:S02]  /*4d20*/  DSETP.GE.AND P6, PT, R10.reuse, RZ, PT ;  /* 0x000000ff0a00722a */ /* 0x040fe40003fc6000 */
[----:B------:R-:W-:Y:S01]  /*4d30*/  DSETP.NEU.AND P1, PT, R10, RZ, PT ;  /* 0x000000ff0a00722a */ /* 0x000fe20003f2d000 */
[----:B------:R-:W-:Y:S02]  /*4d40*/  IMAD.MOV.U32 R10, RZ, RZ, R12 ;  /* 0x000000ffff0a7224 */ /* 0x000fe400078e000c */
[----:B------:R-:W-:-:S11]  /*4d50*/  IMAD.MOV.U32 R11, RZ, RZ, R13 ;  /* 0x000000ffff0b7224 */ /* 0x000fd600078e000d */
[----:B0-----:R-:W-:Y:S05]  /*4d60*/  CALL.REL.NOINC `($_Z9kernelGHCPdddddPKdS1_S1_S1_iS1_S1_S1_S1_S1_S1_ii$__internal_accurate_pow) ;  /* 0x0000007800e47944 */ /* 0x001fea0003c00000 */
[----:B------:R-:W-:Y:S05]  /*4d70*/  BSYNC.RECONVERGENT B0 ;  /* 0x0000000000007941 */ /* 0x000fea0003800200 */
.L_x_66:
[----:B------:R-:W-:Y:S01]  /*4d80*/  DADD R12, -RZ, -R10 ;  /* 0x00000000ff0c7229 */ /* 0x000fe2000000090a */
[C---:B------:R-:W-:Y:S01]  /*4d90*/  ISETP.NE.OR P3, PT, R8.reuse, 0x7ff00000, !P6 ;  /* 0x7ff000000800780c */ /* 0x040fe20007765670 */
[----:B------:R-:W-:Y:S01]  /*4da0*/  DADD R14, R72, 3 ;  /* 0x40080000480e7429 */ /* 0x000fe20000000000 */
[----:B------:R-:W-:Y:S02]  /*4db0*/  BSSY.RECONVERGENT B1, `(.L_x_67) ;  /* 0x0000021000017945 */ /* 0x000fe40003800200 */
[----:B------:R-:W-:-:S05]  /*4dc0*/  ISETP.NE.XOR P4, PT, R8, 0x7ff00000, P3 ;  /* 0x7ff000000800780c */ /* 0x000fca0001f85a70 */
[----:B------:R-:W-:-:S04]  /*4dd0*/  FSEL R9, R13, R11, !P0 ;  /* 0x0000000b0d097208 */ /* 0x000fc80004000000 */
[----:B------:R-:W-:-:S04]  /*4de0*/  FSEL R9, R73, R9, !P1 ;  /* 0x0000000949097208 */ /* 0x000fc80004800000 */
[----:B------:R-:W-:Y:S02]  /*4df0*/  FSEL R48, R15, R9, P4 ;  /* 0x000000090f307208 */ /* 0x000fe40002000000 */
[----:B------:R-:W-:Y:S01]  /*4e00*/  FSEL R9, R12, R10, !P0 ;  /* 0x0000000a0c097208 */ /* 0x000fe20004000000 */
[----:B------:R-:W-:Y:S01]  /*4e10*/  IMAD.MOV.U32 R10, RZ, RZ, 0x1 ;  /* 0x00000001ff0a7424 */ /* 0x000fe200078e00ff */
[----:B------:R-:W-:Y:S02]  /*4e20*/  @!P3 FSEL R48, R48, R7, P2 ;  /* 0x000000073030b208 */ /* 0x000fe40001000000 */
[----:B------:R-:W-:Y:S02]  /*4e30*/  FSEL R9, R9, RZ, P1 ;  /* 0x000000ff09097208 */ /* 0x000fe40000800000 */
[----:B------:R-:W-:Y:S02]  /*4e40*/  FSEL R49, R48, 1.875, P5 ;  /* 0x3ff0000030317808 */ /* 0x000fe40002800000 */
[----:B------:R-:W-:-:S02]  /*4e50*/  FSEL R14, R14, R9, P4 ;  /* 0x000000090e0e7208 */ /* 0x000fc40002000000 */
[----:B------:R-:W0:Y:S01]  /*4e60*/  MUFU.RCP64H R11, R49 ;  /* 0x00000031000b7308 */ /* 0x000e220000001800 */
[----:B------:R-:W-:Y:S02]  /*4e70*/  FSETP.GEU.AND P4, PT, |R79|, 6.5827683646048100446e-37, PT ;  /* 0x036000004f00780b */ /* 0x000fe40003f8e200 */
[----:B------:R-:W-:-:S04]  /*4e80*/  @!P3 FSEL R14, R14, RZ, P2 ;  /* 0x000000ff0e0eb208 */ /* 0x000fc80001000000 */
[----:B------:R-:W-:-:S06]  /*4e90*/  FSEL R48, R14, RZ, P5 ;  /* 0x000000ff0e307208 */ /* 0x000fcc0002800000 */
        /* <DEDUP_REMOVED lines=18> */
.L_x_68:
[----:B------:R-:W-:Y:S05]  /*4fc0*/  BSYNC.RECONVERGENT B1 ;  /* 0x0000000000017941 */ /* 0x000fea0003800200 */
.L_x_67:
[----:B------:R-:W0:Y:S01]  /*4fd0*/  S2UR UR5, SR_CTAID.Z ;  /* 0x00000000000579c3 */ /* 0x000e220000002700 */
[----:B------:R-:W1:Y:S01]  /*4fe0*/  MUFU.RCP64H R15, R49 ;  /* 0x00000031000f7308 */ /* 0x000e620000001800 */
[----:B------:R-:W-:Y:S01]  /*4ff0*/  IADD3 R14, PT, PT, R49, 0x300402, RZ ;  /* 0x00300402310e7810 */ /* 0x000fe20007ffe0ff */
[----:B------:R-:W-:Y:S01]  /*5000*/  IMAD.MOV.U32 R46, RZ, RZ, RZ ;  /* 0x000000ffff2e7224 */ /* 0x000fe200078e00ff */
[----:B------:R-:W-:Y:S01]  /*5010*/  DMUL R20, R12, R104 ;  /* 0x000000680c147228 */ /* 0x000fe20000000000 */
[----:B------:R-:W-:Y:S01]  /*5020*/  IMAD.MOV.U32 R44, RZ, RZ, RZ ;  /* 0x000000ffff2c7224 */ /* 0x000fe200078e00ff */
[----:B------:R-:W-:Y:S02]  /*5030*/  BSSY.RECONVERGENT B0, `(.L_x_69) ;  /* 0x000001b000007945 */ /* 0x000fe40003800200 */
[----:B-1----:R-:W-:Y:S01]  /*5040*/  DFMA R10, -R48, R14, 1 ;  /* 0x3ff00000300a742b */ /* 0x002fe2000000010e */
[----:B0-----:R-:W-:-:S07]  /*5050*/  UIADD3 UR5, UPT, UPT, UR5, UR24, URZ ;  /* 0x0000001805057290 */ /* 0x001fce000fffe0ff */
[----:B------:R-:W-:Y:S02]  /*5060*/  DFMA R16, R10, R10, R10 ;  /* 0x0000000a0a10722b */ /* 0x000fe4000000000a */
[----:B------:R-:W-:Y:S01]  /*5070*/  DADD R10, -R12, R70 ;  /* 0x000000000c0a7229 */ /* 0x000fe20000000146 */
[----:B------:R-:W0:Y:S05]  /*5080*/  I2F.F64.U32 R24, UR5 ;  /* 0x0000000500187d12 */ /* 0x000e2a0008201800 */
[----:B------:R-:W-:Y:S02]  /*5090*/  DFMA R16, R14, R16, R14 ;  /* 0x000000100e10722b */ /* 0x000fe4000000000e */
[----:B------:R-:W-:-:S06]  /*50a0*/  DMUL R10, R10, R102 ;  /* 0x000000660a0a7228 */ /* 0x000fcc0000000000 */
[----:B------:R-:W-:Y:S02]  /*50b0*/  DFMA R42, -R48, R16, 1 ;  /* 0x3ff00000302a742b */ /* 0x000fe40000000110 */
[----:B0-----:R-:W-:-:S06]  /*50c0*/  DMUL R24, R24, UR8 ;  /* 0x0000000818187c28 */ /* 0x001fcc0008000000 */
[----:B------:R-:W-:Y:S02]  /*50d0*/  DFMA R42, R16, R42, R16 ;  /* 0x0000002a102a722b */ /* 0x000fe40000000010 */
[----:B------:R-:W-:-:S06]  /*50e0*/  DSETP.GT.AND P3, PT, R24, R2, PT ;  /* 0x000000021800722a */ /* 0x000fcc0003f64000 */
[----:B------:R-:W-:Y:S01]  /*50f0*/  FSEL R47, RZ, 1.875, !P3 ;  /* 0x3ff00000ff2f7808 */ /* 0x000fe20005800000 */
[----:B------:R-:W-:-:S05]  /*5100*/  DSETP.GT.AND P3, PT, R24, R4, PT ;  /* 0x000000041800722a */ /* 0x000fca0003f64000 */
[----:B------:R-:W-:Y:S01]  /*5110*/  DMUL R10, R10, R46 ;  /* 0x0000002e0a0a7228 */ /* 0x000fe20000000000 */
[----:B------:R-:W-:Y:S02]  /*5120*/  FSEL R45, RZ, 1.875, !P3 ;  /* 0x3ff00000ff2d7808 */ /* 0x000fe40005800000 */
[----:B------:R-:W-:-:S05]  /*5130*/  FSETP.GEU.AND P3, PT, |R14|, 5.8789094863358348022e-39, PT ;  /* 0x004004020e00780b */ /* 0x000fca0003f6e200 */
[----:B------:R-:W-:-:S08]  /*5140*/  DFMA R20, R20, R44, R10 ;  /* 0x0000002c1414722b */ /* 0x000fd0000000000a */
[----:B------:R-:W-:Y:S05]  /*5150*/  @P3 BRA `(.L_x_70) ;  /* 0x0000000000203947 */ /* 0x000fea0003800000 */
[----:B------:R-:W-:Y:S01]  /*5160*/  LOP3.LUT R9, R49, 0x7fffffff, RZ, 0xc0, !PT ;  /* 0x7fffffff31097812 */ /* 0x000fe200078ec0ff */
[----:B------:R-:W-:Y:S01]  /*5170*/  IMAD.MOV.U32 R12, RZ, RZ, R48 ;  /* 0x000000ffff0c7224 */ /* 0x000fe200078e0030 */
[----:B------:R-:W-:Y:S02]  /*5180*/  MOV R13, R49 ;  /* 0x00000031000d7202 */ /* 0x000fe40000000f00 */
[----:B------:R-:W-:Y:S01]  /*5190*/  MOV R10, 0x51c0 ;  /* 0x000051c0000a7802 */ /* 0x000fe20000000f00 */
[----:B------:R-:W-:-:S07]  /*51a0*/  VIADD R16, R9, 0xfff00000 ;  /* 0xfff0000009107836 */ /* 0x000fce0000000000 */
[----:B------:R-:W-:Y:S05]  /*51b0*/  CALL.REL.NOINC `($__internal_0_$__cuda_sm20_dblrcp_rn_slowpath_v3) ;  /* 0x0000006800f87944 */ /* 0x000fea0003c00000 */
[----:B------:R-:W-:Y:S02]  /*51c0*/  IMAD.MOV.U32 R42, RZ, RZ, R14 ;  /* 0x000000ffff2a7224 */ /* 0x000fe400078e000e */
[----:B------:R-:W-:-:S07]  /*51d0*/  IMAD.MOV.U32 R43, RZ, RZ, R15 ;  /* 0x000000ffff2b7224 */ /* 0x000fce00078e000f */
.L_x_70:
[----:B------:R-:W-:Y:S05]  /*51e0*/  BSYNC.RECONVERGENT B0 ;  /* 0x0000000000007941 */ /* 0x000fea0003800200 */
.L_x_69:
[----:B------:R-:W-:Y:S01]  /*51f0*/  DADD R10, -RZ, |R72| ;  /* 0x00000000ff0a7229 */ /* 0x000fe20000000548 */
[----:B------:R-:W-:Y:S01]  /*5200*/  BSSY.RECONVERGENT B0, `(.L_x_71) ;  /* 0x0000005000007945 */ /* 0x000fe20003800200 */
[----:B------:R-:W-:Y:S01]  /*5210*/  MOV R16, RZ ;  /* 0x000000ff00107202 */ /* 0x000fe20000000f00 */
[----:B------:R-:W-:Y:S01]  /*5220*/  IMAD.MOV.U32 R17, RZ, RZ, 0x40140000 ;  /* 0x40140000ff117424 */ /* 0x000fe200078e00ff */
[----:B------:R-:W-:-:S07]  /*5230*/  MOV R36, 0x5250 ;  /* 0x0000525000247802 */ /* 0x000fce0000000f00 */
[----:B------:R-:W-:Y:S05]  /*5240*/  CALL.REL.NOINC `($_Z9kernelGHCPdddddPKdS1_S1_S1_iS1_S1_S1_S1_S1_S1_ii$__internal_accurate_pow) ;  /* 0x0000007400ac7944 */ /* 0x000fea0003c00000 */
[----:B------:R-:W-:Y:S05]  /*5250*/  BSYNC.RECONVERGENT B0 ;  /* 0x0000000000007941 */ /* 0x000fea0003800200 */
.L_x_71:
[----:B------:R-:W-:Y:S01]  /*5260*/  DADD R12, -RZ, -R10 ;  /* 0x00000000ff0c7229 */ /* 0x000fe2000000090a */
[C---:B------:R-:W-:Y:S01]  /*5270*/  ISETP.NE.OR P6, PT, R6.reuse, 0x7ff00000, !P6 ;  /* 0x7ff000000600780c */ /* 0x040fe200077c5670 */
[----:B------:R-:W-:Y:S01]  /*5280*/  DADD R14, R72, 5 ;  /* 0x40140000480e7429 */ /* 0x000fe20000000000 */
[----:B------:R-:W-:Y:S02]  /*5290*/  BSSY.RECONVERGENT B1, `(.L_x_72) ;  /* 0x0000021000017945 */ /* 0x000fe40003800200 */
[----:B------:R-:W-:-:S05]  /*52a0*/  ISETP.NE.XOR P3, PT, R6, 0x7ff00000, P6 ;  /* 0x7ff000000600780c */ /* 0x000fca0003765a70 */
[----:B------:R-:W-:Y:S02]  /*52b0*/  FSEL R11, R13, R11, !P0 ;  /* 0x0000000b0d0b7208 */ /* 0x000fe40004000000 */
[----:B------:R-:W-:Y:S02]  /*52c0*/  FSEL R10, R12, R10, !P0 ;  /* 0x0000000a0c0a7208 */ /* 0x000fe40004000000 */
[----:B------:R-:W-:Y:S02]  /*52d0*/  FSEL R11, R73, R11, !P1 ;  /* 0x0000000b490b7208 */ /* 0x000fe40004800000 */
[----:B------:R-:W-:Y:S01]  /*52e0*/  FSEL R9, R10, RZ, P1 ;  /* 0x000000ff0a097208 */ /* 0x000fe20000800000 */
[----:B------:R-:W-:Y:S01]  /*52f0*/  IMAD.MOV.U32 R10, RZ, RZ, 0x1 ;  /* 0x00000001ff0a7424 */ /* 0x000fe200078e00ff */
[----:B------:R-:W-:Y:S02]  /*5300*/  FSEL R41, R15, R11, P3 ;  /* 0x0000000b0f297208 */ /* 0x000fe40001800000 */
[----:B------:R-:W-:-:S02]  /*5310*/  FSEL R14, R14, R9, P3 ;  /* 0x000000090e0e7208 */ /* 0x000fc40001800000 */
[----:B------:R-:W-:Y:S02]  /*5320*/  @!P6 FSEL R41, R41, R0, P2 ;  /* 0x000000002929e208 */ /* 0x000fe40001000000 */
[----:B------:R-:W-:Y:S02]  /*5330*/  @!P6 FSEL R14, R14, RZ, P2 ;  /* 0x000000ff0e0ee208 */ /* 0x000fe40001000000 */
[----:B------:R-:W-:Y:S02]  /*5340*/  FSEL R41, R41, 1.875, P5 ;  /* 0x3ff0000029297808 */ /* 0x000fe40002800000 */
[----:B------:R-:W-:Y:S02]  /*5350*/  FSEL R40, R14, RZ, P5 ;  /* 0x000000ff0e287208 */ /* 0x000fe40002800000 */
[----:B------:R-:W0:Y:S01]  /*5360*/  MUFU.RCP64H R11, R41 ;  /* 0x00000029000b7308 */ /* 0x000e220000001800 */
[----:B------:R-:W-:-:S03]  /*5370*/  FSETP.GEU.AND P2, PT, |R79|, 6.5827683646048100446e-37, PT ;  /* 0x036000004f00780b */ /* 0x000fc60003f4e200 */
        /* <DEDUP_REMOVED lines=18> */
.L_x_73:
[----:B------:R-:W-:Y:S05]  /*54a0*/  BSYNC.RECONVERGENT B1 ;  /* 0x0000000000017941 */ /* 0x000fea0003800200 */
.L_x_72:
[----:B------:R-:W0:Y:S01]  /*54b0*/  LDC.64 R10, c[0x0][0x390] ;  /* 0x0000e400ff0a7b82 */ /* 0x000e220000000a00 */
[----:B------:R-:W-:Y:S01]  /*54c0*/  DMUL R22, R72, R72 ;  /* 0x0000004848167228 */ /* 0x000fe20000000000 */
[----:B------:R-:W-:Y:S01]  /*54d0*/  BSSY.RECONVERGENT B1, `(.L_x_74) ;  /* 0x0000018000017945 */ /* 0x000fe20003800200 */
[----:B------:R-:W-:-:S08]  /*54e0*/  DFMA R36, R12, -3, R42 ;  /* 0xc00800000c24782b */ /* 0x000fd0000000002a */
[----:B------:R-:W-:Y:S02]  /*54f0*/  DMUL R36, R36, 0.5 ;  /* 0x3fe0000024247828 */ /* 0x000fe40000000000 */
        /* <DEDUP_REMOVED lines=17> */
[----:B------:R-:W-:-:S07]  /*5610*/  MOV R10, 0x5630 ;  /* 0x00005630000a7802 */ /* 0x000fce0000000f00 */
[----:B------:R-:W-:Y:S05]  /*5620*/  CALL.REL.NOINC `($__internal_1_$__cuda_sm20_div_rn_f64_full) ;  /* 0x0000006800787944 */ /* 0x000fea0003c00000 */
[----:B------:R-:W-:Y:S02]  /*5630*/  IMAD.MOV.U32 R38, RZ, RZ, R12 ;  /* 0x000000ffff267224 */ /* 0x000fe400078e000c */
[----:B------:R-:W-:-:S07]  /*5640*/  IMAD.MOV.U32 R39, RZ, RZ, R9 ;  /* 0x000000ffff277224 */ /* 0x000fce00078e0009 */
.L_x_75:
[----:B------:R-:W-:Y:S05]  /*5650*/  BSYNC.RECONVERGENT B1 ;  /* 0x0000000000017941 */ /* 0x000fea0003800200 */
.L_x_74:
[----:B------:R-:W0:Y:S01]  /*5660*/  LDC.64 R10, c[0x0][0x398] ;  /* 0x0000e600ff0a7b82 */ /* 0x000e220000000a00 */
[----:B------:R-:W-:Y:S01]  /*5670*/  BSSY.RECONVERGENT B1, `(.L_x_76) ;  /* 0x0000016000017945 */ /* 0x000fe20003800200 */
[----:B------:R-:W-:Y:S02]  /*5680*/  DMUL R38, R44, R38 ;  /* 0x000000262c267228 */ /* 0x000fe40000000000 */
        /* <DEDUP_REMOVED lines=19> */
[----:B------:R-:W-:-:S07]  /*57c0*/  MOV R13, R9 ;  /* 0x00000009000d7202 */ /* 0x000fce0000000f00 */
.L_x_77:
[----:B------:R-:W-:Y:S05]  /*57d0*/  BSYNC.RECONVERGENT B1 ;  /* 0x0000000000017941 */ /* 0x000fea0003800200 */
.L_x_76:
[----:B------:R-:W0:Y:S01]  /*57e0*/  MUFU.RCP64H R11, R49 ;  /* 0x00000031000b7308 */ /* 0x000e220000001800 */
[----:B------:R-:W-:Y:S01]  /*57f0*/  IMAD.MOV.U32 R10, RZ, RZ, 0x1 ;  /* 0x00000001ff0a7424 */ /* 0x000fe200078e00ff */
[----:B------:R-:W-:Y:S01]  /*5800*/  FSETP.GEU.AND P2, PT, |R69|, 6.5827683646048100446e-37, PT ;  /* 0x036000004500780b */ /* 0x000fe20003f4e200 */
[----:B------:R-:W-:Y:S01]  /*5810*/  DFMA R38, R46, -R12, R38 ;  /* 0x8000000c2e26722b */ /* 0x000fe20000000026 */
[----:B------:R-:W-:Y:S07]  /*5820*/  BSSY.RECONVERGENT B1, `(.L_x_78) ;  /* 0x0000015000017945 */ /* 0x000fee0003800200 */
        /* <DEDUP_REMOVED lines=20> */
.L_x_79:
[----:B------:R-:W-:Y:S05]  /*5970*/  BSYNC.RECONVERGENT B1 ;  /* 0x0000000000017941 */ /* 0x000fea0003800200 */
.L_x_78:
        /* <DEDUP_REMOVED lines=23> */
.L_x_81:
[----:B------:R-:W-:Y:S05]  /*5af0*/  BSYNC.RECONVERGENT B1 ;  /* 0x0000000000017941 */ /* 0x000fea0003800200 */
.L_x_80:
        /* <DEDUP_REMOVED lines=26> */
.L_x_83:
[----:B------:R-:W-:Y:S05]  /*5ca0*/  BSYNC.RECONVERGENT B1 ;  /* 0x0000000000017941 */ /* 0x000fea0003800200 */
.L_x_82:
[----:B------:R-:W0:Y:S01]  /*5cb0*/  MUFU.RCP64H R13, R49 ;  /* 0x00000031000d7308 */ /* 0x000e220000001800 */
[----:B------:R-:W-:Y:S01]  /*5cc0*/  IMAD.MOV.U32 R12, RZ, RZ, 0x1 ;  /* 0x00000001ff0c7424 */ /* 0x000fe200078e00ff */
        /* <DEDUP_REMOVED lines=24> */
.L_x_85:
[----:B------:R-:W-:Y:S05]  /*5e50*/  BSYNC.RECONVERGENT B1 ;  /* 0x0000000000017941 */ /* 0x000fea0003800200 */
.L_x_84:
        /* <DEDUP_REMOVED lines=24> */
.L_x_87:
[----:B------:R-:W-:Y:S05]  /*5fe0*/  BSYNC.RECONVERGENT B1 ;  /* 0x0000000000017941 */ /* 0x000fea0003800200 */
.L_x_86:
        /* <DEDUP_REMOVED lines=25> */
.L_x_89:
[----:B------:R-:W-:Y:S05]  /*6180*/  BSYNC.RECONVERGENT B1 ;  /* 0x0000000000017941 */ /* 0x000fea0003800200 */
.L_x_88:
[----:B------:R-:W0:Y:S01]  /*6190*/  MUFU.RCP64H R11, R49 ;  /* 0x00000031000b7308 */ /* 0x000e220000001800 */
[----:B------:R-:W-:Y:S01]  /*61a0*/  MOV R10, 0x1 ;  /* 0x00000001000a7802 */ /* 0x000fe20000000f00 */
[----:B------:R-:W-:Y:S01]  /*61b0*/  BSSY.RECONVERGENT B1, `(.L_x_90) ;  /* 0x0000018000017945 */ /* 0x000fe20003800200 */
[----:B------:R-:W-:-:S04]  /*61c0*/  FSETP.GEU.AND P2, PT, |R61|, 6.5827683646048100446e-37, PT ;  /* 0x036000003d00780b */ /* 0x000fc80003f4e200 */
        /* <DEDUP_REMOVED lines=22> */
.L_x_91:
[----:B------:R-:W-:Y:S05]  /*6330*/  BSYNC.RECONVERGENT B1 ;  /* 0x0000000000017941 */ /* 0x000fea0003800200 */
.L_x_90:
        /* <DEDUP_REMOVED lines=26> */
.L_x_93:
[----:B------:R-:W-:Y:S05]  /*64e0*/  BSYNC.RECONVERGENT B1 ;  /* 0x0000000000017941 */ /* 0x000fea0003800200 */
.L_x_92:
[----:B------:R-:W0:Y:S01]  /*64f0*/  MUFU.RCP64H R11, R41 ;  /* 0x00000029000b7308 */ /* 0x000e220000001800 */
[----:B------:R-:W-:Y:S01]  /*6500*/  MOV R10, 0x1 ;  /* 0x00000001000a7802 */ /* 0x000fe20000000f00 */
[----:B------:R-:W-:Y:S01]  /*6510*/  DMUL R24, R12, R104 ;  /* 0x000000680c187228 */ /* 0x000fe20000000000 */
[----:B------:R-:W-:Y:S01]  /*6520*/  FSETP.GEU.AND P2, PT, |R77|, 6.5827683646048100446e-37, PT ;  /* 0x036000004d00780b */ /* 0x000fe20003f4e200 */
        /* <DEDUP_REMOVED lines=24> */
.L_x_95:
[----:B------:R-:W-:Y:S05]  /*66b0*/  BSYNC.RECONVERGENT B1 ;  /* 0x0000000000017941 */ /* 0x000fea0003800200 */
.L_x_94:
        /* <DEDUP_REMOVED lines=25> */
.L_x_97:
[----:B------:R-:W-:Y:S05]  /*6850*/  BSYNC.RECONVERGENT B1 ;  /* 0x0000000000017941 */ /* 0x000fea0003800200 */
.L_x_96:
        /* <DEDUP_REMOVED lines=24> */
.L_x_99:
[----:B------:R-:W-:Y:S05]  /*69e0*/  BSYNC.RECONVERGENT B1 ;  /* 0x0000000000017941 */ /* 0x000fea0003800200 */
.L_x_98:
[----:B------:R-:W0:Y:S01]  /*69f0*/  MUFU.RCP64H R13, R41 ;  /* 0x00000029000d7308 */ /* 0x000e220000001800 */
[----:B------:R-:W-:Y:S01]  /*6a00*/  MOV R12, 0x1 ;  /* 0x00000001000c7802 */ /* 0x000fe20000000f00 */
        /* <DEDUP_REMOVED lines=23> */
.L_x_101:
[----:B------:R-:W-:Y:S05]  /*6b80*/  BSYNC.RECONVERGENT B1 ;  /* 0x0000000000017941 */ /* 0x000fea0003800200 */
.L_x_100:
        /* <DEDUP_REMOVED lines=26> */
.L_x_103:
[----:B------:R-:W-:Y:S05]  /*6d30*/  BSYNC.RECONVERGENT B1 ;  /* 0x0000000000017941 */ /* 0x000fea0003800200 */
.L_x_102:
        /* <DEDUP_REMOVED lines=26> */
.L_x_105:
[----:B------:R-:W-:Y:S05]  /*6ee0*/  BSYNC.RECONVERGENT B1 ;  /* 0x0000000000017941 */ /* 0x000fea0003800200 */
.L_x_104:
        /* <DEDUP_REMOVED lines=26> */
.L_x_107:
[----:B------:R-:W-:Y:S05]  /*7090*/  BSYNC.RECONVERGENT B1 ;  /* 0x0000000000017941 */ /* 0x000fea0003800200 */
.L_x_106:
        /* <DEDUP_REMOVED lines=28> */
.L_x_109:
[----:B------:R-:W-:Y:S05]  /*7260*/  BSYNC.RECONVERGENT B1 ;  /* 0x0000000000017941 */ /* 0x000fea0003800200 */
.L_x_108:
[----:B------:R-:W0:Y:S01]  /*7270*/  S2R R16, SR_CgaCtaId ;  /* 0x0000000000107919 */ /* 0x000e220000008800 */
[----:B------:R-:W-:Y:S01]  /*7280*/  DFMA R10, R10, -3, R42 ;  /* 0xc00800000a0a782b */ /* 0x000fe2000000002a */
[----:B------:R-:W1:Y:S01]  /*7290*/  LDCU UR5, c[0x0][0x364] ;  /* 0x00006c80ff0577ac */ /* 0x000e620008000800 */
[----:B------:R-:W-:Y:S01]  /*72a0*/  DMUL R12, R50, -2 ;  /* 0xc0000000320c7828 */ /* 0x000fe20000000000 */
[----:B------:R-:W1:Y:S01]  /*72b0*/  S2R R9, SR_TID.X ;  /* 0x0000000000097919 */ /* 0x000e620000002100 */
[----:B------:R-:W-:Y:S01]  /*72c0*/  MOV R15, 0x400 ;  /* 0x00000400000f7802 */ /* 0x000fe20000000f00 */
[----:B------:R-:W1:Y:S03]  /*72d0*/  S2R R14, SR_TID.Y ;  /* 0x00000000000e7919 */ /* 0x000e660000002200 */
[----:B------:R-:W-:Y:S02]  /*72e0*/  DMUL R10, R10, 0.5 ;  /* 0x3fe000000a0a7828 */ /* 0x000fe40000000000 */
[----:B------:R-:W-:-:S02]  /*72f0*/  DFMA R80, R36, R12, R80 ;  /* 0x0000000c2450722b */ /* 0x000fc40000000050 */
[-C--:B------:R-:W-:Y:S02]  /*7300*/  DFMA R82, R34, R12.reuse, R82 ;  /* 0x0000000c2252722b */ /* 0x080fe40000000052 */
[----:B------:R-:W-:Y:S02]  /*7310*/  DFMA R84, R28, R12, R84 ;  /* 0x0000000c1c54722b */ /* 0x000fe40000000054 */
[----:B------:R-:W-:Y:S02]  /*7320*/  DFMA R10, -R38, R10, R44 ;  /* 0x0000000a260a722b */ /* 0x000fe4000000012c */
[-C--:B------:R-:W-:Y:S02]  /*7330*/  DFMA R86, R26, R12.reuse, R86 ;  /* 0x0000000c1a56722b */ /* 0x080fe40000000056 */
[-C--:B------:R-:W-:Y:S02]  /*7340*/  DFMA R92, R24, R12.reuse, R92 ;  /* 0x0000000c185c722b */ /* 0x080fe4000000005c */
[----:B------:R-:W-:-:S02]  /*7350*/  DFMA R94, R134, R12, R94 ;  /* 0x0000000c865e722b */ /* 0x000fc4000000005e */
[-C--:B------:R-:W-:Y:S02]  /*7360*/  DFMA R96, R30, R12.reuse, R96 ;  /* 0x0000000c1e60722b */ /* 0x080fe40000000060 */
[-C--:B------:R-:W-:Y:S02]  /*7370*/  DFMA R98, R20, R12.reuse, R98 ;  /* 0x0000000c1462722b */ /* 0x080fe40000000062 */
        /* <DEDUP_REMOVED lines=13> */
.L_x_65:
[----:B------:R-:W-:-:S14]  /*7450*/  DSETP.GEU.AND P1, PT, R88, RZ, PT ;  /* 0x000000ff5800722a */ /* 0x000fdc0003f2e000 */
[----:B------:R-:W-:Y:S05]  /*7460*/  @!P1 BRA `(.L_x_110) ;  /* 0x0000002400c89947 */ /* 0x000fea0003800000 */
[----:B------:R-:W-:Y:S01]  /*7470*/  DADD R10, R78, R76 ;  /* 0x000000004e0a7229 */ /* 0x000fe2000000004c */
[----:B------:R-:W-:Y:S01]  /*7480*/  BSSY.RECONVERGENT B0, `(.L_x_111) ;  /* 0x000000d000007945 */ /* 0x000fe20003800200 */
[----:B------:R-:W-:Y:S01]  /*7490*/  DADD R12, -RZ, |R72| ;  /* 0x00000000ff0c7229 */ /* 0x000fe20000000548 */
[----:B------:R-:W-:Y:S01]  /*74a0*/  IMAD.MOV.U32 R16, RZ, RZ, RZ ;  /* 0x000000ffff107224 */ /* 0x000fe200078e00ff */
[C---:B------:R-:W-:Y:S01]  /*74b0*/  DSETP.NEU.AND P5, PT, R72.reuse, 1, PT ;  /* 0x3ff000004800742a */ /* 0x040fe20003fad000 */
[----:B------:R-:W-:Y:S01]  /*74c0*/  IMAD.MOV.U32 R17, RZ, RZ, 0x40080000 ;  /* 0x40080000ff117424 */ /* 0x000fe200078e00ff */
[----:B------:R-:W-:Y:S01]  /*74d0*/  DSETP.NEU.AND P2, PT, |R72|, +INF , PT ;  /* 0x7ff000004800742a */ /* 0x000fe20003f4d200 */
[----:B------:R-:W-:Y:S01]  /*74e0*/  MOV R36, 0x7550 ;  /* 0x0000755000247802 */ /* 0x000fe20000000f00 */
[----:B------:R-:W-:-:S08]  /*74f0*/  DADD R10, R10, R74 ;  /* 0x000000000a0a7229 */ /* 0x000fd0000000004a */
[C---:B------:R-:W-:Y:S02]  /*7500*/  DSETP.GE.AND P6, PT, R10.reuse, RZ, PT ;  /* 0x000000ff0a00722a */ /* 0x040fe40003fc6000 */
[----:B------:R-:W-:Y:S01]  /*7510*/  DSETP.NEU.AND P1, PT, R10, RZ, PT ;  /* 0x000000ff0a00722a */ /* 0x000fe20003f2d000 */
[----:B------:R-:W-:Y:S01]  /*7520*/  IMAD.MOV.U32 R10, RZ, RZ, R12 ;  /* 0x000000ffff0a7224 */ /* 0x000fe200078e000c */
[----:B------:R-:W-:-:S12]  /*7530*/  MOV R11, R13 ;  /* 0x0000000d000b7202 */ /* 0x000fd80000000f00 */
[----:B01----:R-:W-:Y:S05]  /*7540*/  CALL.REL.NOINC `($_Z9kernelGHCPdddddPKdS1_S1_S1_iS1_S1_S1_S1_S1_S1_ii$__internal_accurate_pow) ;  /* 0x0000005000ec7944 */ /* 0x003fea0003c00000 */
[----:B------:R-:W-:Y:S05]  /*7550*/  BSYNC.RECONVERGENT B0 ;  /* 0x0000000000007941 */ /* 0x000fea0003800200 */
.L_x_111:
[----:B------:R-:W-:Y:S01]  /*7560*/  DADD R12, -RZ, -R10 ;  /* 0x00000000ff0c7229 */ /* 0x000fe2000000090a */
[C---:B------:R-:W-:Y:S01]  /*7570*/  ISETP.NE.OR P3, PT, R8.reuse, 0x7ff00000, !P6 ;  /* 0x7ff000000800780c */ /* 0x040fe20007765670 */
[----:B------:R-:W-:Y:S01]  /*7580*/  DADD R14, R72, 3 ;  /* 0x40080000480e7429 */ /* 0x000fe20000000000 */
[----:B------:R-:W-:Y:S02]  /*7590*/  BSSY.RECONVERGENT B1, `(.L_x_112) ;  /* 0x0000021000017945 */ /* 0x000fe40003800200 */
[----:B------:R-:W-:Y:S01]  /*75a0*/  ISETP.NE.XOR P4, PT, R8, 0x7ff00000, P3 ;  /* 0x7ff000000800780c */ /* 0x000fe20001f85a70 */
[----:B------:R-:W-:-:S04]  /*75b0*/  IMAD.MOV.U32 R8, RZ, RZ, 0x1 ;  /* 0x00000001ff087424 */ /* 0x000fc800078e00ff */
[----:B------:R-:W-:-:S04]  /*75c0*/  FSEL R9, R13, R11, !P0 ;  /* 0x0000000b0d097208 */ /* 0x000fc80004000000 */
[----:B------:R-:W-:-:S04]  /*75d0*/  FSEL R9, R73, R9, !P1 ;  /* 0x0000000949097208 */ /* 0x000fc80004800000 */
[----:B------:R-:W-:-:S04]  /*75e0*/  FSEL R20, R15, R9, P4 ;  /* 0x000000090f147208 */ /* 0x000fc80002000000 */
[----:B------:R-:W-:Y:S02]  /*75f0*/  @!P3 FSEL R20, R20, R7, P2 ;  /* 0x000000071414b208 */ /* 0x000fe40001000000 */
[----:B------:R-:W-:Y:S02]  /*7600*/  FSEL R7, R12, R10, !P0 ;  /* 0x0000000a0c077208 */ /* 0x000fe40004000000 */
[----:B------:R-:W-:Y:S02]  /*7610*/  FSEL R21, R20, 1.875, P5 ;  /* 0x3ff0000014157808 */ /* 0x000fe40002800000 */
[----:B------:R-:W-:Y:S02]  /*7620*/  FSEL R7, R7, RZ, P1 ;  /* 0x000000ff07077208 */ /* 0x000fe40000800000 */
[----:B------:R-:W0:Y:S02]  /*7630*/  MUFU.RCP64H R9, R21 ;  /* 0x0000001500097308 */ /* 0x000e240000001800 */
[----:B------:R-:W-:-:S02]  /*7640*/  FSEL R14, R14, R7, P4 ;  /* 0x000000070e0e7208 */ /* 0x000fc40002000000 */
        /* <DEDUP_REMOVED lines=21> */
.L_x_113:
[----:B------:R-:W-:Y:S05]  /*77a0*/  BSYNC.RECONVERGENT B1 ;  /* 0x0000000000017941 */ /* 0x000fea0003800200 */
.L_x_112:
[----:B------:R-:W0:Y:S01]  /*77b0*/  MUFU.RCP64H R13, R21 ;  /* 0x00000015000d7308 */ /* 0x000e220000001800 */
[----:B------:R-:W-:Y:S01]  /*77c0*/  VIADD R12, R21, 0x300402 ;  /* 0x00300402150c7836 */ /* 0x000fe20000000000 */
[----:B------:R-:W-:Y:S01]  /*77d0*/  DSETP.GT.AND P3, PT, R88, R2, PT ;  /* 0x000000025800722a */ /* 0x000fe20003f64000 */
[----:B------:R-:W-:Y:S01]  /*77e0*/  IMAD.MOV.U32 R22, RZ, RZ, RZ ;  /* 0x000000ffff167224 */ /* 0x000fe200078e00ff */
[----:B------:R-:W-:Y:S01]  /*77f0*/  DADD R10, -R8, R70 ;  /* 0x00000000080a7229 */ /* 0x000fe20000000146 */
[----:B------:R-:W-:Y:S01]  /*7800*/  IMAD.MOV.U32 R2, RZ, RZ, RZ ;  /* 0x000000ffff027224 */ /* 0x000fe200078e00ff */
[----:B------:R-:W-:Y:S02]  /*7810*/  BSSY.RECONVERGENT B0, `(.L_x_114) ;  /* 0x0000017000007945 */ /* 0x000fe40003800200 */
[----:B------:R-:W-:Y:S01]  /*7820*/  FSEL R3, RZ, 1.875, !P3 ;  /* 0x3ff00000ff037808 */ /* 0x000fe20005800000 */
[----:B------:R-:W-:Y:S02]  /*7830*/  DSETP.GT.AND P3, PT, R88, R4, PT ;  /* 0x000000045800722a */ /* 0x000fe40003f64000 */
[----:B------:R-:W-:-:S02]  /*7840*/  DMUL R4, R8, R104 ;  /* 0x0000006808047228 */ /* 0x000fc40000000000 */
[----:B------:R-:W-:Y:S02]  /*7850*/  DMUL R10, R10, R102 ;  /* 0x000000660a0a7228 */ /* 0x000fe40000000000 */
[----:B------:R-:W-:Y:S01]  /*7860*/  FSEL R23, RZ, 1.875, !P3 ;  /* 0x3ff00000ff177808 */ /* 0x000fe20005800000 */
[----:B0-----:R-:W-:Y:S01]  /*7870*/  DFMA R14, -R20, R12, 1 ;  /* 0x3ff00000140e742b */ /* 0x001fe2000000010c */
[----:B------:R-:W-:-:S04]  /*7880*/  FSETP.GEU.AND P3, PT, |R12|, 5.8789094863358348022e-39, PT ;  /* 0x004004020c00780b */ /* 0x000fc80003f6e200 */
[----:B------:R-:W-:-:S03]  /*7890*/  DMUL R10, R10, R2 ;  /* 0x000000020a0a7228 */ /* 0x000fc60000000000 */
[----:B------:R-:W-:-:S05]  /*78a0*/  DFMA R14, R14, R14, R14 ;  /* 0x0000000e0e0e722b */ /* 0x000fca000000000e */
[----:B------:R-:W-:-:S03]  /*78b0*/  DFMA R4, R4, R22, R10 ;  /* 0x000000160404722b */ /* 0x000fc6000000000a */
        /* <DEDUP_REMOVED lines=9> */
[----:B------:R-:W-:Y:S05]  /*7950*/  CALL.REL.NOINC `($__internal_0_$__cuda_sm20_dblrcp_rn_slowpath_v3) ;  /* 0x0000004400107944 */ /* 0x000fea0003c00000 */
[----:B------:R-:W-:Y:S01]  /*7960*/  IMAD.MOV.U32 R24, RZ, RZ, R14 ;  /* 0x000000ffff187224 */ /* 0x000fe200078e000e */
[----:B------:R-:W-:-:S07]  /*7970*/  MOV R25, R15 ;  /* 0x0000000f00197202 */ /* 0x000fce0000000f00 */
.L_x_115:
[----:B------:R-:W-:Y:S05]  /*7980*/  BSYNC.RECONVERGENT B0 ;  /* 0x0000000000007941 */ /* 0x000fea0003800200 */
.L_x_114:
[----:B------:R-:W-:Y:S01]  /*7990*/  DADD R8, -RZ, |R72| ;  /* 0x00000000ff087229 */ /* 0x000fe20000000548 */
[----:B------:R-:W-:Y:S01]  /*79a0*/  BSSY.RECONVERGENT B0, `(.L_x_116) ;  /* 0x0000007000007945 */ /* 0x000fe20003800200 */
[----:B------:R-:W-:Y:S01]  /*79b0*/  IMAD.MOV.U32 R16, RZ, RZ, RZ ;  /* 0x000000ffff107224 */ /* 0x000fe200078e00ff */
[----:B------:R-:W-:Y:S02]  /*79c0*/  MOV R17, 0x40140000 ;  /* 0x4014000000117802 */ /* 0x000fe40000000f00 */
[----:B------:R-:W-:-:S05]  /*79d0*/  MOV R36, 0x7a10 ;  /* 0x00007a1000247802 */ /* 0x000fca0000000f00 */
[----:B------:R-:W-:Y:S02]  /*79e0*/  IMAD.MOV.U32 R10, RZ, RZ, R8 ;  /* 0x000000ffff0a7224 */ /* 0x000fe400078e0008 */
[----:B------:R-:W-:-:S07]  /*79f0*/  IMAD.MOV.U32 R11, RZ, RZ, R9 ;  /* 0x000000ffff0b7224 */ /* 0x000fce00078e0009 */
[----:B------:R-:W-:Y:S05]  /*7a00*/  CALL.REL.NOINC `($_Z9kernelGHCPdddddPKdS1_S1_S1_iS1_S1_S1_S1_S1_S1_ii$__internal_accurate_pow) ;  /* 0x0000004c00bc7944 */ /* 0x000fea0003c00000 */
[----:B------:R-:W-:Y:S05]  /*7a10*/  BSYNC.RECONVERGENT B0 ;  /* 0x0000000000007941 */ /* 0x000fea0003800200 */
.L_x_116:
[----:B------:R-:W-:Y:S01]  /*7a20*/  DADD R8, -RZ, -R10 ;  /* 0x00000000ff087229 */ /* 0x000fe2000000090a */
[C---:B------:R-:W-:Y:S01]  /*7a30*/  ISETP.NE.OR P6, PT, R6.reuse, 0x7ff00000, !P6 ;  /* 0x7ff000000600780c */ /* 0x040fe200077c5670 */
[----:B------:R-:W-:Y:S01]  /*7a40*/  DADD R12, R72, 5 ;  /* 0x40140000480c7429 */ /* 0x000fe20000000000 */
[----:B------:R-:W-:Y:S02]  /*7a50*/  BSSY.RECONVERGENT B1, `(.L_x_117) ;  /* 0x0000021000017945 */ /* 0x000fe40003800200 */
[----:B------:R-:W-:-:S05]  /*7a60*/  ISETP.NE.XOR P3, PT, R6, 0x7ff00000, P6 ;  /* 0x7ff000000600780c */ /* 0x000fca0003765a70 */
[----:B------:R-:W-:Y:S02]  /*7a70*/  FSEL R11, R9, R11, !P0 ;  /* 0x0000000b090b7208 */ /* 0x000fe40004000000 */
[----:B------:R-:W-:Y:S02]  /*7a80*/  FSEL R8, R8, R10, !P0 ;  /* 0x0000000a08087208 */ /* 0x000fe40004000000 */
[----:B------:R-:W-:-:S04]  /*7a90*/  FSEL R11, R73, R11, !P1 ;  /* 0x0000000b490b7208 */ /* 0x000fc80004800000 */
[----:B------:R-:W-:Y:S02]  /*7aa0*/  FSEL R7, R13, R11, P3 ;  /* 0x0000000b0d077208 */ /* 0x000fe40001800000 */
[----:B------:R-:W-:Y:S01]  /*7ab0*/  FSEL R11, R8, RZ, P1 ;  /* 0x000000ff080b7208 */ /* 0x000fe20000800000 */
[----:B------:R-:W-:Y:S01]  /*7ac0*/  IMAD.MOV.U32 R8, RZ, RZ, 0x1 ;  /* 0x00000001ff087424 */ /* 0x000fe200078e00ff */
[----:B------:R-:W-:Y:S02]  /*7ad0*/  @!P6 FSEL R7, R7, R0, P2 ;  /* 0x000000000707e208 */ /* 0x000fe40001000000 */
[----:B------:R-:W-:Y:S02]  /*7ae0*/  FSEL R12, R12, R11, P3 ;  /* 0x0000000b0c0c7208 */ /* 0x000fe40001800000 */
[----:B------:R-:W-:Y:S02]  /*7af0*/  FSEL R7, R7, 1.875, P5 ;  /* 0x3ff0000007077808 */ /* 0x000fe40002800000 */
[----:B------:R-:W-:-:S02]  /*7b00*/  @!P6 FSEL R12, R12, RZ, P2 ;  /* 0x000000ff0c0ce208 */ /* 0x000fc40001000000 */
[----:B------:R-:W0:Y:S01]  /*7b10*/  MUFU.RCP64H R9, R7 ;  /* 0x0000000700097308 */ /* 0x000e220000001800 */
[----:B------:R-:W-:Y:S02]  /*7b20*/  FSETP.GEU.AND P1, PT, |R79|, 6.5827683646048100446e-37, PT ;  /* 0x036000004f00780b */ /* 0x000fe40003f2e200 */
        /* <DEDUP_REMOVED lines=19> */
.L_x_118:
[----:B------:R-:W-:Y:S05]  /*7c60*/  BSYNC.RECONVERGENT B1 ;  /* 0x0000000000017941 */ /* 0x000fea0003800200 */
.L_x_117:
        /* <DEDUP_REMOVED lines=25> */
.L_x_120:
[----:B------:R-:W-:Y:S05]  /*7e00*/  BSYNC.RECONVERGENT B1 ;  /* 0x0000000000017941 */ /* 0x000fea0003800200 */
.L_x_119:
        /* <DEDUP_REMOVED lines=22> */
[----:B------:R-:W-:-:S07]  /*7f70*/  IMAD.MOV.U32 R13, RZ, RZ, R9 ;  /* 0x000000ffff0d7224 */ /* 0x000fce00078e0009 */
.L_x_122:
[----:B------:R-:W-:Y:S05]  /*7f80*/  BSYNC.RECONVERGENT B1 ;  /* 0x0000000000017941 */ /* 0x000fea0003800200 */
.L_x_121:
        /* <DEDUP_REMOVED lines=24> */
.L_x_124:
[----:B------:R-:W-:Y:S05]  /*8110*/  BSYNC.RECONVERGENT B1 ;  /* 0x0000000000017941 */ /* 0x000fea0003800200 */
.L_x_123:
        /* <DEDUP_REMOVED lines=8> */
[----:B------:R-:W-:-:S08]  /*81a0*/  DFMA R10, R10, R4, R10 ;  /* 0x000000040a0a722b */ /* 0x000fd0000000000a */
[----:B------:R-:W-:-:S08]  /*81b0*/  DMUL R12, R66, R10 ;  /* 0x0000000a420c7228 */ /* 0x000fd00000000000 */
[----:B------:R-:W-:-:S08]  /*81c0*/  DFMA R4, -R20, R12, R66 ;  /* 0x0000000c1404722b */ /* 0x000fd00000000142 */
[----:B------:R-:W-:Y:S02]  /*81d0*/  DFMA R12, R10, R4, R12 ;  /* 0x000000040a0c722b */ /* 0x000fe4000000000c */
[----:B------:R-:W-:-:S08]  /*81e0*/  DMUL R4, R8, R104 ;  /* 0x0000006808047228 */ /* 0x000fd00000000000 */
        /* <DEDUP_REMOVED lines=10> */
.L_x_126:
[----:B------:R-:W-:Y:S05]  /*8290*/  BSYNC.RECONVERGENT B1 ;  /* 0x0000000000017941 */ /* 0x000fea0003800200 */
.L_x_125:
        /* <DEDUP_REMOVED lines=25> */
.L_x_128:
[----:B------:R-:W-:Y:S05]  /*8430*/  BSYNC.RECONVERGENT B1 ;  /* 0x0000000000017941 */ /* 0x000fea0003800200 */
.L_x_127:
        /* <DEDUP_REMOVED lines=26> */
.L_x_130:
[----:B------:R-:W-:Y:S05]  /*85e0*/  BSYNC.RECONVERGENT B1 ;  /* 0x0000000000017941 */ /* 0x000fea0003800200 */
.L_x_129:
        /* <DEDUP_REMOVED lines=23> */
.L_x_132:
[----:B------:R-:W-:Y:S05]  /*8760*/  BSYNC.RECONVERGENT B1 ;  /* 0x0000000000017941 */ /* 0x000fea0003800200 */
.L_x_131:
        /* <DEDUP_REMOVED lines=25> */
.L_x_134:
[----:B------:R-:W-:Y:S05]  /*8900*/  BSYNC.RECONVERGENT B1 ;  /* 0x0000000000017941 */ /* 0x000fea0003800200 */
.L_x_133:
        /* <DEDUP_REMOVED lines=26> */
.L_x_136:
[----:B------:R-:W-:Y:S05]  /*8ab0*/  BSYNC.RECONVERGENT B1 ;  /* 0x0000000000017941 */ /* 0x000fea0003800200 */
.L_x_135:
        /* <DEDUP_REMOVED lines=26> */
.L_x_138:
[----:B------:R-:W-:Y:S05]  /*8c60*/  BSYNC.RECONVERGENT B1 ;  /* 0x0000000000017941 */ /* 0x000fea0003800200 */
.L_x_137:
        /* <DEDUP_REMOVED lines=27> */
.L_x_140:
[----:B------:R-:W-:Y:S05]  /*8e20*/  BSYNC.RECONVERGENT B1 ;  /* 0x0000000000017941 */ /* 0x000fea0003800200 */
.L_x_139:
        /* <DEDUP_REMOVED lines=25> */
.L_x_142:
[----:B------:R-:W-:Y:S05]  /*8fc0*/  BSYNC.RECONVERGENT B1 ;  /* 0x0000000000017941 */ /* 0x000fea0003800200 */
.L_x_141:
        /* <DEDUP_REMOVED lines=23> */
.L_x_144:
[----:B------:R-:W-:Y:S05]  /*9140*/  BSYNC.RECONVERGENT B1 ;  /* 0x0000000000017941 */ /* 0x000fea0003800200 */
.L_x_143:
        /* <DEDUP_REMOVED lines=25> */
.L_x_146:
[----:B------:R-:W-:Y:S05]  /*92e0*/  BSYNC.RECONVERGENT B1 ;  /* 0x0000000000017941 */ /* 0x000fea0003800200 */
.L_x_145:
        /* <DEDUP_REMOVED lines=26> */
.L_x_148:
[----:B------:R-:W-:Y:S05]  /*9490*/  BSYNC.RECONVERGENT B1 ;  /* 0x0000000000017941 */ /* 0x000fea0003800200 */
.L_x_147:
        /* <DEDUP_REMOVED lines=26> */
.L_x_150:
[----:B------:R-:W-:Y:S05]  /*9640*/  BSYNC.RECONVERGENT B1 ;  /* 0x0000000000017941 */ /* 0x000fea0003800200 */
.L_x_149:
        /* <DEDUP_REMOVED lines=26> */
.L_x_152:
[----:B------:R-:W-:Y:S05]  /*97f0*/  BSYNC.RECONVERGENT B1 ;  /* 0x0000000000017941 */ /* 0x000fea0003800200 */
.L_x_151:
[----:B------:R-:W0:Y:S01]  /*9800*/  MUFU.RCP64H R5, R7 ;  /* 0x0000000700057308 */ /* 0x000e220000001800 */
[----:B------:R-:W-:Y:S01]  /*9810*/  IMAD.MOV.U32 R4, RZ, RZ, 0x1 ;  /* 0x00000001ff047424 */ /* 0x000fe200078e00ff */
[C---:B------:R-:W-:Y:S01]  /*9820*/  DADD R70, -R12.reuse, R70 ;  /* 0x000000000c467229 */ /* 0x040fe20000000146 */
[----:B------:R-:W-:Y:S01]  /*9830*/  FSETP.GEU.AND P1, PT, |R75|, 6.5827683646048100446e-37, PT ;  /* 0x036000004b00780b */ /* 0x000fe20003f2e200 */
[----:B------:R-:W-:Y:S01]  /*9840*/  DMUL R12, R12, R104 ;  /* 0x000000680c0c7228 */ /* 0x000fe20000000000 */
[----:B------:R-:W-:Y:S05]  /*9850*/  BSSY.RECONVERGENT B1, `(.L_x_153) ;  /* 0x0000016000017945 */ /* 0x000fea0003800200 */
[----:B------:R-:W-:-:S02]  /*9860*/  DMUL R70, R70, R102 ;  /* 0x0000006646467228 */ /* 0x000fc40000000000 */
[----:B0-----:R-:W-:-:S06]  /*9870*/  DFMA R8, -R6, R4, 1 ;  /* 0x3ff000000608742b */ /* 0x001fcc0000000104 */
[----:B------:R-:W-:Y:S02]  /*9880*/  DMUL R70, R2, R70 ;  /* 0x0000004602467228 */ /* 0x000fe40000000000 */
[----:B------:R-:W-:-:S06]  /*9890*/  DFMA R8, R8, R8, R8 ;  /* 0x000000080808722b */ /* 0x000fcc0000000008 */
[----:B------:R-:W-:Y:S02]  /*98a0*/  DFMA R22, R22, R12, R70 ;  /* 0x0000000c1616722b */ /* 0x000fe40000000046 */
        /* <DEDUP_REMOVED lines=16> */
.L_x_154:
[----:B------:R-:W-:Y:S05]  /*99b0*/  BSYNC.RECONVERGENT B1 ;  /* 0x0000000000017941 */ /* 0x000fea0003800200 */
.L_x_153:
[----:B------:R-:W0:Y:S01]  /*99c0*/  S2R R0, SR_TID.X ;  /* 0x0000000000007919 */ /* 0x000e220000002100 */
[----:B------:R-:W-:Y:S01]  /*99d0*/  DFMA R8, R8, -3, R24 ;  /* 0xc00800000808782b */ /* 0x000fe20000000018 */
[----:B------:R-:W0:Y:S01]  /*99e0*/  LDCU UR5, c[0x0][0x364] ;  /* 0x00006c80ff0577ac */ /* 0x000e220008000800 */
[----:B------:R-:W-:Y:S01]  /*99f0*/  MOV R2, 0x400 ;  /* 0x0000040000027802 */ /* 0x000fe20000000f00 */
[----:B------:R-:W0:Y:S01]  /*9a00*/  S2R R3, SR_TID.Y ;  /* 0x0000000000037919 */ /* 0x000e220000002200 */
[C---:B------:R-:W-:Y:S02]  /*9a10*/  DFMA R80, R50.reuse, R28, R80 ;  /* 0x0000001c3250722b */ /* 0x040fe40000000050 */
[----:B------:R-:W-:Y:S01]  /*9a20*/  DFMA R82, R50, R32, R82 ;  /* 0x000000203252722b */ /* 0x000fe20000000052 */
[----:B------:R-:W1:Y:S01]  /*9a30*/  S2R R5, SR_CgaCtaId ;  /* 0x0000000000057919 */ /* 0x000e620000008800 */
        /* <DEDUP_REMOVED lines=9> */
[----:B0-----:R-:W-:Y:S01]  /*9ad0*/  IMAD R0, R0, UR5, R3 ;  /* 0x0000000500007c24 */ /* 0x001fe2000f8e0203 */
[----:B-1----:R-:W-:-:S05]  /*9ae0*/  LEA R3, R5, R2, 0x18 ;  /* 0x0000000205037211 */ /* 0x002fca00078ec0ff */
        /* <DEDUP_REMOVED lines=10> */
.L_x_110:
[----:B------:R-:W-:Y:S02]  /*9b90*/  UIADD3 UR16, UP0, UPT, UR16, 0x8, URZ ;  /* 0x0000000810107890 */ /* 0x000fe4000ff1e0ff */
[----:B------:R-:W-:Y:S02]  /*9ba0*/  UIADD3 UR4, UPT, UPT, UR4, 0x1, URZ ;  /* 0x0000000104047890 */ /* 0x000fe4000fffe0ff */
[----:B------:R-:W-:Y:S02]  /*9bb0*/  UIADD3.X UR17, UPT, UPT, URZ, UR17, URZ, UP0, !UPT ;  /* 0x00000011ff117290 */ /* 0x000fe400087fe4ff */
[----:B------:R-:W-:Y:S02]  /*9bc0*/  UISETP.NE.AND UP0, UPT, UR4, URZ, UPT ;  /* 0x000000ff0400728c */ /* 0x000fe4000bf05270 */
[----:B------:R-:W-:Y:S02]  /*9bd0*/  UIADD3 UR14, UP1, UPT, UR14, 0x8, URZ ;  /* 0x000000080e0e7890 */ /* 0x000fe4000ff3e0ff */
[----:B------:R-:W-:-:S02]  /*9be0*/  UIADD3 UR12, UP2, UPT, UR12, 0x8, URZ ;  /* 0x000000080c0c7890 */ /* 0x000fc4000ff5e0ff */
[----:B------:R-:W-:Y:S02]  /*9bf0*/  UIADD3 UR10, UP3, UPT, UR10, 0x8, URZ ;  /* 0x000000080a0a7890 */ /* 0x000fe4000ff7e0ff */
[----:B------:R-:W-:Y:S02]  /*9c00*/  UIADD3.X UR15, UPT, UPT, URZ, UR15, URZ, UP1, !UPT ;  /* 0x0000000fff0f7290 */ /* 0x000fe40008ffe4ff */
[----:B------:R-:W-:Y:S02]  /*9c10*/  UIADD3.X UR13, UPT, UPT, URZ, UR13, URZ, UP2, !UPT ;  /* 0x0000000dff0d7290 */ /* 0x000fe400097fe4ff */
[----:B------:R-:W-:Y:S01]  /*9c20*/  UIADD3.X UR11, UPT, UPT, URZ, UR11, URZ, UP3, !UPT ;  /* 0x0000000bff0b7290 */ /* 0x000fe20009ffe4ff */
[----:B------:R-:W-:Y:S11]  /*9c30*/  BRA.U UP0, `(.L_x_155) ;  /* 0xffffff7d00c47547 */ /* 0x000ff6000b83ffff */
.L_x_9:
[----:B------:R-:W3:Y:S01]  /*9c40*/  LDCU UR8, c[0x0][0x364] ;  /* 0x00006c80ff0877ac */ /* 0x000ee20008000800 */
[----:B------:R-:W-:Y:S01]  /*9c50*/  IMAD.MOV.U32 R5, RZ, RZ, 0x3dc6b27f ;  /* 0x3dc6b27fff057424 */ /* 0x000fe200078e00ff */
[----:B01----:R-:W0:Y:S01]  /*9c60*/  S2R R9, SR_CgaCtaId ;  /* 0x0000000000097919 */ /* 0x003e220000008800 */
[----:B------:R-:W-:Y:S01]  /*9c70*/  BSSY.RECONVERGENT B0, `(.L_x_156) ;  /* 0x0000027000007945 */ /* 0x000fe20003800200 */
[----:B------:R-:W-:Y:S01]  /*9c80*/  IMAD.MOV.U32 R10, RZ, RZ, RZ ;  /* 0x000000ffff0a7224 */ /* 0x000fe200078e00ff */
[----:B------:R-:W-:Y:S01]  /*9c90*/  MOV R36, 0x9ee0 ;  /* 0x00009ee000247802 */ /* 0x000fe20000000f00 */
[----:B------:R-:W-:Y:S01]  /*9ca0*/  BAR.SYNC.DEFER_BLOCKING 0x0 ;  /* 0x0000000000007b1d */ /* 0x000fe20000010000 */
[----:B------:R-:W-:Y:S01]  /*9cb0*/  IMAD.MOV.U32 R11, RZ, RZ, 0x40000000 ;  /* 0x40000000ff0b7424 */ /* 0x000fe200078e00ff */
[----:B---3--:R-:W-:-:S04]  /*9cc0*/  I2FP.F32.U32 R2, UR8 ;  /* 0x0000000800027c45 */ /* 0x008fc80008201000 */
[C---:B------:R-:W-:Y:S01]  /*9cd0*/  ISETP.GT.U32.AND P0, PT, R2.reuse, 0x7f7fffff, PT ;  /* 0x7f7fffff0200780c */ /* 0x040fe20003f04070 */
[----:B------:R-:W-:-:S05]  /*9ce0*/  VIADD R0, R2, 0xc0cafb0d ;  /* 0xc0cafb0d02007836 */ /* 0x000fca0000000000 */
[----:B--2---:R-:W-:-:S04]  /*9cf0*/  LOP3.LUT R3, R0, 0xff800000, RZ, 0xc0, !PT ;  /* 0xff80000000037812 */ /* 0x004fc800078ec0ff */
[----:B------:R-:W-:-:S05]  /*9d00*/  IADD3 R0, PT, PT, R2, -R3, RZ ;  /* 0x8000000302007210 */ /* 0x000fca0007ffe0ff */
[----:B------:R-:W-:Y:S01]  /*9d10*/  FADD R4, R0, -1 ;  /* 0xbf80000000047421 */ /* 0x000fe20000000000 */
[----:B------:R-:W-:Y:S01]  /*9d20*/  I2FP.F32.S32 R0, R3 ;  /* 0x0000000300007245 */ /* 0x000fe20000201400 */
[----:B------:R-:W-:Y:S02]  /*9d30*/  IMAD.MOV.U32 R3, RZ, RZ, 0x7f800000 ;  /* 0x7f800000ff037424 */ /* 0x000fe400078e00ff */
[----:B------:R-:W-:Y:S02]  /*9d40*/  FFMA R5, R4, R5, -0.16845393180847167969 ;  /* 0xbe2c7f3004057423 */ /* 0x000fe40000000005 */
[----:B------:R-:W-:Y:S02]  /*9d50*/  FFMA R0, R0, 1.1920928955078125e-07, RZ ;  /* 0x3400000000007823 */ /* 0x000fe400000000ff */
[----:B------:R-:W-:-:S04]  /*9d60*/  FFMA R5, R4, R5, 0.1716887056827545166 ;  /* 0x3e2fcf2a04057423 */ /* 0x000fc80000000005 */
[----:B------:R-:W-:-:S04]  /*9d70*/  FFMA R5, R4, R5, -0.17900948226451873779 ;  /* 0xbe374e4304057423 */ /* 0x000fc80000000005 */
[----:B------:R-:W-:-:S04]  /*9d80*/  FFMA R5, R4, R5, 0.20512372255325317383 ;  /* 0x3e520bf404057423 */ /* 0x000fc80000000005 */
[----:B------:R-:W-:-:S04]  /*9d90*/  FFMA R5, R4, R5, -0.24046532809734344482 ;  /* 0xbe763c8b04057423 */ /* 0x000fc80000000005 */
[----:B------:R-:W-:-:S04]  /*9da0*/  FFMA R5, R4, R5, 0.28857114911079406738 ;  /* 0x3e93bf9904057423 */ /* 0x000fc80000000005 */
[----:B------:R-:W-:-:S04]  /*9db0*/  FFMA R5, R4, R5, -0.36067417263984680176 ;  /* 0xbeb8aa4904057423 */ /* 0x000fc80000000005 */
[----:B------:R-:W-:-:S04]  /*9dc0*/  FFMA R5, R4, R5, 0.48089820146560668945 ;  /* 0x3ef6384a04057423 */ /* 0x000fc80000000005 */
[----:B------:R-:W-:-:S04]  /*9dd0*/  FFMA R5, R4, R5, -0.72134751081466674805 ;  /* 0xbf38aa3b04057423 */ /* 0x000fc80000000005 */
[----:B------:R-:W-:-:S04]  /*9de0*/  FMUL R5, R4, R5 ;  /* 0x0000000504057220 */ /* 0x000fc80000400000 */
[----:B------:R-:W-:-:S04]  /*9df0*/  FMUL R5, R4, R5 ;  /* 0x0000000504057220 */ /* 0x000fc80000400000 */
[----:B------:R-:W-:-:S04]  /*9e00*/  FFMA R5, R4, 1.4426950216293334961, R5 ;  /* 0x3fb8aa3b04057823 */ /* 0x000fc80000000005 */
[----:B------:R-:W-:Y:S01]  /*9e10*/  FADD R5, R0, R5 ;  /* 0x0000000500057221 */ /* 0x000fe20000000000 */
[----:B------:R-:W-:Y:S01]  /*9e20*/  @P0 FFMA R5, R2, R3, +INF ;  /* 0x7f80000002050423 */ /* 0x000fe20000000003 */
[----:B------:R-:W1:Y:S01]  /*9e30*/  S2R R0, SR_TID.X ;  /* 0x0000000000007919 */ /* 0x000e620000002100 */
[----:B------:R-:W-:Y:S01]  /*9e40*/  MOV R2, 0x400 ;  /* 0x0000040000027802 */ /* 0x000fe20000000f00 */
[----:B------:R-:W1:Y:S03]  /*9e50*/  S2R R3, SR_TID.Y ;  /* 0x0000000000037919 */ /* 0x000e660000002200 */
[----:B------:R-:W2:Y:S01]  /*9e60*/  F2I.FLOOR.NTZ R5, R5 ;  /* 0x0000000500057305 */ /* 0x000ea20000207100 */
[----:B0-----:R-:W-:-:S07]  /*9e70*/  LEA R2, R9, R2, 0x18 ;  /* 0x0000000209027211 */ /* 0x001fce00078ec0ff */
[----:B--2---:R-:W0:Y:S02]  /*9e80*/  I2F.F64 R6, R5 ;  /* 0x0000000500067312 */ /* 0x004e240000201c00 */
[----:B0-----:R-:W-:Y:S01]  /*9e90*/  IMAD.MOV.U32 R16, RZ, RZ, R6 ;  /* 0x000000ffff107224 */ /* 0x001fe200078e0006 */
[----:B------:R-:W-:Y:S01]  /*9ea0*/  MOV R17, R7 ;  /* 0x0000000700117202 */ /* 0x000fe20000000f00 */
[----:B-1----:R-:W-:-:S04]  /*9eb0*/  IMAD R9, R0, UR8, R3 ;  /* 0x0000000800097c24 */ /* 0x002fc8000f8e0203 */
[----:B------:R-:W-:-:S07]  /*9ec0*/  IMAD R4, R9, 0x48, R2 ;  /* 0x0000004809047824 */ /* 0x000fce00078e0202 */
[----:B------:R-:W-:Y:S05]  /*9ed0*/  CALL.REL.NOINC `($_Z9kernelGHCPdddddPKdS1_S1_S1_iS1_S1_S1_S1_S1_S1_ii$__internal_accurate_pow) ;  /* 0x0000002800887944 */ /* 0x000fea0003c00000 */
[----:B------:R-:W-:Y:S05]  /*9ee0*/  BSYNC.RECONVERGENT B0 ;  /* 0x0000000000007941 */ /* 0x000fea0003800200 */
.L_x_156:
[----:B------:R-:W-:Y:S01]  /*9ef0*/  ISETP.NE.AND P0, PT, R5, RZ, PT ;  /* 0x000000ff0500720c */ /* 0x000fe20003f05270 */
[----:B------:R-:W-:Y:S03]  /*9f00*/  BSSY.RECONVERGENT B0, `(.L_x_157) ;  /* 0x000002c000007945 */ /* 0x000fe60003800200 */
[----:B------:R-:W-:Y:S02]  /*9f10*/  FSEL R10, R10, RZ, P0 ;  /* 0x000000ff0a0a7208 */ /* 0x000fe40000000000 */
[----:B------:R-:W-:-:S04]  /*9f20*/  FSEL R11, R11, 1.875, P0 ;  /* 0x3ff000000b0b7808 */ /* 0x000fc80000000000 */
[----:B------:R-:W0:Y:S02]  /*9f30*/  F2I.U32.F64.TRUNC R16, R10 ;  /* 0x0000000a00107311 */ /* 0x000e24000030d000 */
[----:B0-----:R-:W-:-:S05]  /*9f40*/  IMAD.IADD R5, R16, 0x1, R3 ;  /* 0x0000000110057824 */ /* 0x001fca00078e0203 */
[----:B------:R-:W-:-:S13]  /*9f50*/  ISETP.GE.U32.AND P0, PT, R5, UR8, PT ;  /* 0x0000000805007c0c */ /* 0x000fda000bf06070 */
[----:B------:R-:W-:Y:S05]  /*9f60*/  @P0 BRA `(.L_x_158) ;  /* 0x0000000000940947 */ /* 0x000fea0003800000 */
[----:B------:R-:W-:Y:S01]  /*9f70*/  IMAD R5, R16, 0x48, R4 ;  /* 0x0000004810057824 */ /* 0x000fe200078e0204 */
[----:B------:R-:W-:Y:S04]  /*9f80*/  LDS.64 R8, [R4] ;  /* 0x0000000004087984 */ /* 0x000fe80000000a00 */
[----:B------:R-:W0:Y:S04]  /*9f90*/  LDS.64 R6, [R5] ;  /* 0x0000000005067984 */ /* 0x000e280000000a00 */
[----:B------:R-:W-:Y:S04]  /*9fa0*/  LDS.64 R10, [R4+0x8] ;  /* 0x00000800040a7984 */ /* 0x000fe80000000a00 */
[----:B------:R-:W-:Y:S04]  /*9fb0*/  LDS.64 R12, [R4+0x10] ;  /* 0x00001000040c7984 */ /* 0x000fe80000000a00 */
[----:B------:R-:W-:Y:S01]  /*9fc0*/  LDS.64 R14, [R4+0x18] ;  /* 0x00001800040e7984 */ /* 0x000fe20000000a00 */
[----:B0-----:R-:W-:-:S07]  /*9fd0*/  DADD R6, R6, R8 ;  /* 0x0000000006067229 */ /* 0x001fce0000000008 */
[----:B------:R-:W-:Y:S04]  /*9fe0*/  STS.64 [R4], R6 ;  /* 0x0000000604007388 */ /* 0x000fe80000000a00 */
[----:B------:R-:W0:Y:S02]  /*9ff0*/  LDS.64 R8, [R5+0x8] ;  /* 0x0000080005087984 */ /* 0x000e240000000a00 */
[----:B0-----:R-:W-:-:S07]  /*a000*/  DADD R8, R8, R10 ;  /* 0x0000000008087229 */ /* 0x001fce000000000a */
[----:B------:R-:W-:Y:S04]  /*a010*/  STS.64 [R4+0x8], R8 ;  /* 0x0000080804007388 */ /* 0x000fe80000000a00 */
[----:B------:R-:W0:Y:S02]  /*a020*/  LDS.64 R10, [R5+0x10] ;  /* 0x00001000050a7984 */ /* 0x000e240000000a00 */
[----:B0-----:R-:W-:-:S07]  /*a030*/  DADD R10, R10, R12 ;  /* 0x000000000a0a7229 */ /* 0x001fce000000000c */
[----:B------:R-:W-:Y:S04]  /*a040*/  STS.64 [R4+0x10], R10 ;  /* 0x0000100a04007388 */ /* 0x000fe80000000a00 */
[----:B------:R-:W0:Y:S02]  /*a050*/  LDS.64 R12, [R5+0x18] ;  /* 0x00001800050c7984 */ /* 0x000e240000000a00 */
[----:B0-----:R-:W-:Y:S02]  /*a060*/  DADD R12, R12, R14 ;  /* 0x000000000c0c7229 */ /* 0x001fe4000000000e */
[----:B------:R-:W-:Y:S05]  /*a070*/  LDS.64 R14, [R4+0x20] ;  /* 0x00002000040e7984 */ /* 0x000fea0000000a00 */
[----:B------:R-:W-:Y:S04]  /*a080*/  STS.64 [R4+0x18], R12 ;  /* 0x0000180c04007388 */ /* 0x000fe80000000a00 */
[----:B------:R-:W0:Y:S02]  /*a090*/  LDS.64 R6, [R5+0x20] ;  /* 0x0000200005067984 */ /* 0x000e240000000a00 */
[----:B0-----:R-:W-:-:S02]  /*a0a0*/  DADD R6, R6, R14 ;  /* 0x0000000006067229 */ /* 0x001fc4000000000e */
        /* <DEDUP_REMOVED lines=15> */
[----:B0-----:R-:W-:-:S07]  /*a1a0*/  DADD R6, R6, R14 ;  /* 0x0000000006067229 */ /* 0x001fce000000000e */
[----:B------:R0:W-:Y:S04]  /*a1b0*/  STS.64 [R4+0x40], R6 ;  /* 0x0000400604007388 */ /* 0x0001e80000000a00 */
.L_x_158:
[----:B------:R-:W-:Y:S05]  /*a1c0*/  BSYNC.RECONVERGENT B0 ;  /* 0x0000000000007941 */ /* 0x000fea0003800200 */
.L_x_157:
[----:B------:R-:W-:Y:S01]  /*a1d0*/  BAR.SYNC.DEFER_BLOCKING 0x0 ;  /* 0x0000000000007b1d */ /* 0x000fe20000010000 */
[----:B------:R-:W-:-:S13]  /*a1e0*/  ISETP.GE.U32.AND P0, PT, R16, 0x2, PT ;  /* 0x000000021000780c */ /* 0x000fda0003f06070 */
[----:B------:R-:W-:Y:S05]  /*a1f0*/  @!P0 BRA `(.L_x_159) ;  /* 0x0000000000b48947 */ /* 0x000fea0003800000 */
.L_x_161:
[----:B------:R-:W-:-:S04]  /*a200*/  SHF.R.U32.HI R17, RZ, 0x1, R16 ;  /* 0x00000001ff117819 */ /* 0x000fc80000011610 */
[----:B------:R-:W-:-:S13]  /*a210*/  ISETP.GE.U32.AND P0, PT, R3, R17, PT ;  /* 0x000000110300720c */ /* 0x000fda0003f06070 */
[----:B-1----:R-:W-:Y:S05]  /*a220*/  @P0 BRA `(.L_x_160) ;  /* 0x0000000000940947 */ /* 0x002fea0003800000 */
[----:B------:R-:W-:Y:S01]  /*a230*/  IMAD R5, R17, 0x48, R4 ;  /* 0x0000004811057824 */ /* 0x000fe200078e0204 */
[----:B------:R-:W-:Y:S04]  /*a240*/  LDS.64 R8, [R4] ;  /* 0x0000000004087984 */ /* 0x000fe80000000a00 */
[----:B0-----:R-:W0:Y:S04]  /*a250*/  LDS.64 R6, [R5] ;  /* 0x0000000005067984 */ /* 0x001e280000000a00 */
        /* <DEDUP_REMOVED lines=34> */
.L_x_160:
[----:B------:R-:W-:Y:S01]  /*a480*/  ISETP.GT.U32.AND P0, PT, R16, 0x3, PT ;  /* 0x000000031000780c */ /* 0x000fe20003f04070 */
[----:B------:R-:W-:Y:S05]  /*a490*/  WARPSYNC.ALL ;  /* 0x0000000000007948 */ /* 0x000fea0003800000 */
[----:B------:R-:W-:Y:S01]  /*a4a0*/  BAR.SYNC.DEFER_BLOCKING 0x0 ;  /* 0x0000000000007b1d */ /* 0x000fe20000010000 */
[----:B------:R-:W-:-:S06]  /*a4b0*/  MOV R16, R17 ;  /* 0x0000001100107202 */ /* 0x000fcc0000000f00 */
[----:B------:R-:W-:Y:S05]  /*a4c0*/  @P0 BRA `(.L_x_161) ;  /* 0xfffffffc004c0947 */ /* 0x000fea000383ffff */
.L_x_159:
[----:B------:R-:W2:Y:S02]  /*a4d0*/  LDCU UR4, c[0x0][0x360] ;  /* 0x00006c00ff0477ac */ /* 0x000ea40008000800 */
[----:B--2---:R-:W-:-:S09]  /*a4e0*/  UISETP.GE.U32.AND UP0, UPT, UR4, 0x2, UPT ;  /* 0x000000020400788c */ /* 0x004fd2000bf06070 */
[----:B------:R-:W-:Y:S05]  /*a4f0*/  BRA.U !UP0, `(.L_x_162) ;  /* 0x0000000108c07547 */ /* 0x000fea000b800000 */
[----:B------:R-:W-:-:S07]  /*a500*/  IMAD.U32 R5, RZ, RZ, UR4 ;  /* 0x00000004ff057e24 */ /* 0x000fce000f8e00ff */
.L_x_164:
[----:B------:R-:W-:-:S04]  /*a510*/  SHF.R.U32.HI R17, RZ, 0x1, R5 ;  /* 0x00000001ff117819 */ /* 0x000fc80000011605 */
[----:B------:R-:W-:-:S13]  /*a520*/  ISETP.GE.U32.AND P0, PT, R0, R17, PT ;  /* 0x000000110000720c */ /* 0x000fda0003f06070 */
[----:B--2---:R-:W-:Y:S05]  /*a530*/  @P0 BRA `(.L_x_163) ;  /* 0x00000000009c0947 */ /* 0x004fea0003800000 */
[----:B01----:R-:W-:Y:S01]  /*a540*/  IMAD.IADD R6, R17, 0x1, R0 ;  /* 0x0000000111067824 */ /* 0x003fe200078e0200 */
[----:B------:R-:W-:Y:S03]  /*a550*/  LDS.64 R8, [R4] ;  /* 0x0000000004087984 */ /* 0x000fe60000000a00 */
[----:B------:R-:W-:Y:S01]  /*a560*/  IMAD R7, R6, UR8, R3 ;  /* 0x0000000806077c24 */ /* 0x000fe2000f8e0203 */
[----:B------:R-:W-:Y:S03]  /*a570*/  LDS.64 R10, [R4+0x8] ;  /* 0x00000800040a7984 */ /* 0x000fe60000000a00 */
[----:B------:R-:W-:Y:S01]  /*a580*/  IMAD R16, R7, 0x48, R2 ;  /* 0x0000004807107824 */ /* 0x000fe200078e0202 */
[----:B------:R-:W-:Y:S04]  /*a590*/  LDS.64 R12, [R4+0x10] ;  /* 0x00001000040c7984 */ /* 0x000fe80000000a00 */
[----:B------:R-:W0:Y:S04]  /*a5a0*/  LDS.64 R6, [R16] ;  /* 0x0000000010067984 */ /* 0x000e280000000a00 */
        /* <DEDUP_REMOVED lines=32> */
.L_x_163:
[----:B------:R-:W-:Y:S01]  /*a7b0*/  ISETP.GT.U32.AND P0, PT, R5, 0x3, PT ;  /* 0x000000030500780c */ /* 0x000fe20003f04070 */
[----:B------:R-:W-:Y:S05]  /*a7c0*/  WARPSYNC.ALL ;  /* 0x0000000000007948 */ /* 0x000fea0003800000 */
[----:B------:R-:W-:Y:S01]  /*a7d0*/  BAR.SYNC.DEFER_BLOCKING 0x0 ;  /* 0x0000000000007b1d */ /* 0x000fe20000010000 */
[----:B------:R-:W-:-:S06]  /*a7e0*/  IMAD.MOV.U32 R5, RZ, RZ, R17 ;  /* 0x000000ffff057224 */ /* 0x000fcc00078e0011 */
[----:B------:R-:W-:Y:S05]  /*a7f0*/  @P0 BRA `(.L_x_164) ;  /* 0xfffffffc00440947 */ /* 0x000fea000383ffff */
.L_x_162:
[----:B------:R-:W-:-:S13]  /*a800*/  LOP3.LUT P0, RZ, R0, R3, RZ, 0xfc, !PT ;  /* 0x0000000300ff7212 */ /* 0x000fda000780fcff */
[----:B------:R-:W-:Y:S05]  /*a810*/  @P0 EXIT ;  /* 0x000000000000094d */ /* 0x000fea0003800000 */
[----:B------:R-:W3:Y:S01]  /*a820*/  S2R R3, SR_CTAID.X ;  /* 0x0000000000037919 */ /* 0x000ee20000002500 */
[----:B------:R-:W4:Y:S01]  /*a830*/  LDC R0, c[0x0][0x370] ;  /* 0x0000dc00ff007b82 */ /* 0x000f220000000800 */
[----:B------:R-:W5:Y:S01]  /*a840*/  LDCU UR4, c[0x0][0x374] ;  /* 0x00006e80ff0477ac */ /* 0x000f620008000800 */
[----:B------:R-:W-:Y:S01]  /*a850*/  BSSY.RECONVERGENT B0, `(.L_x_165) ;  /* 0x000000a000007945 */ /* 0x000fe20003800200 */
[----:B------:R-:W5:Y:S01]  /*a860*/  S2R R2, SR_CTAID.Z ;  /* 0x0000000000027919 */ /* 0x000f620000002700 */
[----:B------:R-:W-:Y:S01]  /*a870*/  MOV R10, RZ ;  /* 0x000000ff000a7202 */ /* 0x000fe20000000f00 */
[----:B------:R-:W-:Y:S01]  /*a880*/  IMAD.MOV.U32 R11, RZ, RZ, 0x40240000 ;  /* 0x40240000ff0b7424 */ /* 0x000fe200078e00ff */
[----:B------:R-:W-:Y:S01]  /*a890*/  MOV R36, 0xa8f0 ;  /* 0x0000a8f000247802 */ /* 0x000fe20000000f00 */
[----:B------:R-:W-:Y:S02]  /*a8a0*/  IMAD.MOV.U32 R16, RZ, RZ, RZ ;  /* 0x000000ffff107224 */ /* 0x000fe400078e00ff */
[----:B------:R-:W-:-:S02]  /*a8b0*/  IMAD.MOV.U32 R17, RZ, RZ, -0x3fd40000 ;  /* 0xc02c0000ff117424 */ /* 0x000fc400078e00ff */
[----:B---3--:R-:W-:Y:S02]  /*a8c0*/  IMAD R3, R3, 0x3, RZ ;  /* 0x0000000303037824 */ /* 0x008fe400078e02ff */
[----:B-----5:R-:W-:-:S07]  /*a8d0*/  IMAD R2, R2, UR4, RZ ;  /* 0x0000000402027c24 */ /* 0x020fce000f8e02ff */
[----:B012-4-:R-:W-:Y:S05]  /*a8e0*/  CALL.REL.NOINC `($_Z9kernelGHCPdddddPKdS1_S1_S1_iS1_S1_S1_S1_S1_S1_ii$__internal_accurate_pow) ;  /* 0x0000002000047944 */ /* 0x017fea0003c00000 */
[----:B------:R-:W-:Y:S05]  /*a8f0*/  BSYNC.RECONVERGENT B0 ;  /* 0x0000000000007941 */ /* 0x000fea0003800200 */
.L_x_165:
[----:B------:R-:W0:Y:S01]  /*a900*/  S2UR UR5, SR_CgaCtaId ;  /* 0x00000000000579c3 */ /* 0x000e220000008800 */
[----:B------:R-:W-:Y:S01]  /*a910*/  UMOV UR4, 0x400 ;  /* 0x0000040000047882 */ /* 0x000fe20000000000 */
[----:B------:R-:W-:Y:S01]  /*a920*/  IMAD.MOV.U32 R4, RZ, RZ, R10 ;  /* 0x000000ffff047224 */ /* 0x000fe200078e000a */
[----:B------:R-:W-:Y:S01]  /*a930*/  BSSY.RECONVERGENT B1, `(.L_x_166) ;  /* 0x0000025000017945 */ /* 0x000fe20003800200 */
[----:B------:R-:W-:Y:S01]  /*a940*/  IMAD.MOV.U32 R5, RZ, RZ, R11 ;  /* 0x000000ffff057224 */ /* 0x000fe200078e000b */
[----:B0-----:R-:W-:-:S09]  /*a950*/  ULEA UR4, UR5, UR4, 0x18 ;  /* 0x0000000405047291 */ /* 0x001fd2000f8ec0ff */
[----:B------:R-:W0:Y:S02]  /*a960*/  LDS.64 R136, [UR4] ;  /* 0x00000004ff887984 */ /* 0x000e240008000a00 */
[----:B------:R-:W1:Y:S02]  /*a970*/  S2UR UR4, SR_CTAID.Y ;  /* 0x00000000000479c3 */ /* 0x000e640000002600 */
[----:B-1----:R-:W-:-:S05]  /*a980*/  IADD3 R2, PT, PT, R2, UR4, RZ ;  /* 0x0000000402027c10 */ /* 0x002fca000fffe0ff */
[----:B------:R-:W-:-:S04]  /*a990*/  IMAD R20, R2, 0x9, RZ ;  /* 0x0000000902147824 */ /* 0x000fc800078e02ff */
[----:B------:R-:W-:Y:S01]  /*a9a0*/  IMAD R2, R20, R0, R3 ;  /* 0x0000000014027224 */ /* 0x000fe200078e0203 */
[----:B0-----:R-:W-:-:S14]  /*a9b0*/  DSETP.GT.AND P0, PT, |R136|, R4, PT ;  /* 0x000000048800722a */ /* 0x001fdc0003f04200 */
[----:B------:R-:W-:Y:S05]  /*a9c0*/  @!P0 BRA `(.L_x_167) ;  /* 0x00000000006c8947 */ /* 0x000fea0003800000 */
[----:B------:R-:W0:Y:S01]  /*a9d0*/  LDCU UR4, c[0x0][0x3a4] ;  /* 0x00007480ff0477ac */ /* 0x000e220008000800 */
[----:B------:R-:W1:Y:S01]  /*a9e0*/  LDC.64 R10, c[0x0][0x3a0] ;  /* 0x0000e800ff0a7b82 */ /* 0x000e620000000a00 */
[----:B------:R-:W-:Y:S01]  /*a9f0*/  IMAD.MOV.U32 R6, RZ, RZ, 0x1 ;  /* 0x00000001ff067424 */ /* 0x000fe200078e00ff */
[----:B------:R-:W-:Y:S01]  /*aa00*/  FSETP.GEU.AND P1, PT, |R137|, 6.5827683646048100446e-37, PT ;  /* 0x036000008900780b */ /* 0x000fe20003f2e200 */
[----:B0-----:R-:W1:Y:S04]  /*aa10*/  MUFU.RCP64H R7, UR4 ;  /* 0x0000000400077d08 */ /* 0x001e680008001800 */
[----:B-1----:R-:W-:-:S08]  /*aa20*/  DFMA R8, R6, -R10, 1 ;  /* 0x3ff000000608742b */ /* 0x002fd0000000080a */
        /* <DEDUP_REMOVED lines=11> */
[----:B------:R-:W-:Y:S02]  /*aae0*/  MOV R10, 0xab20 ;  /* 0x0000ab20000a7802 */ /* 0x000fe40000000f00 */
[----:B0-----:R-:W-:Y:S01]  /*aaf0*/  MOV R16, UR4 ;  /* 0x0000000400107c02 */ /* 0x001fe20008000f00 */
[----:B------:R-:W-:-:S07]  /*ab00*/  IMAD.U32 R17, RZ, RZ, UR5 ;  /* 0x00000005ff117e24 */ /* 0x000fce000f8e00ff */
[----:B------:R-:W-:Y:S05]  /*ab10*/  CALL.REL.NOINC `($__internal_1_$__cuda_sm20_div_rn_f64_full) ;  /* 0x00000014003c7944 */ /* 0x000fea0003c00000 */
[----:B------:R-:W-:-:S07]  /*ab20*/  IMAD.MOV.U32 R13, RZ, RZ, R9 ;  /* 0x000000ffff0d7224 */ /* 0x000fce00078e0009 */
.L_x_168:
[----:B------:R-:W0:Y:S02]  /*ab30*/  LDC.64 R6, c[0x0][0x380] ;  /* 0x0000e000ff067b82 */ /* 0x000e240000000a00 */
[----:B0-----:R-:W-:-:S05]  /*ab40*/  IMAD.WIDE.U32 R6, R2, 0x8, R6 ;  /* 0x0000000802067825 */ /* 0x001fca00078e0006 */
[----:B------:R-:W2:Y:S02]  /*ab50*/  LDG.E.64 R8, desc[UR6][R6.64] ;  /* 0x0000000606087981 */ /* 0x000ea4000c1e1b00 */
[----:B--2---:R-:W-:-:S07]  /*ab60*/  DADD R8, R8, R12 ;  /* 0x0000000008087229 */ /* 0x004fce000000000c */
[----:B------:R0:W-:Y:S04]  /*ab70*/  STG.E.64 desc[UR6][R6.64], R8 ;  /* 0x0000000806007986 */ /* 0x0001e8000c101b06 */
.L_x_167:
[----:B------:R-:W-:Y:S05]  /*ab80*/  BSYNC.RECONVERGENT B1 ;  /* 0x0000000000017941 */ /* 0x000fea0003800200 */
.L_x_166:
[----:B------:R-:W1:Y:S01]  /*ab90*/  S2UR UR5, SR_CgaCtaId ;  /* 0x00000000000579c3 */ /* 0x000e620000008800 */
[----:B------:R-:W-:Y:S01]  /*aba0*/  UMOV UR4, 0x400 ;  /* 0x0000040000047882 */ /* 0x000fe20000000000 */
[----:B0-----:R-:W-:Y:S01]  /*abb0*/  VIADD R6, R20, 0x3 ;  /* 0x0000000314067836 */ /* 0x001fe20000000000 */
[----:B------:R-:W-:Y:S03]  /*abc0*/  BSSY.RECONVERGENT B1, `(.L_x_169) ;  /* 0x0000021000017945 */ /* 0x000fe60003800200 */
[----:B------:R-:W-:Y:S01]  /*abd0*/  IMAD R6, R6, R0, R3 ;  /* 0x0000000006067224 */ /* 0x000fe200078e0203 */
[----:B-1----:R-:W-:-:S09]  /*abe0*/  ULEA UR4, UR5, UR4, 0x18 ;  /* 0x0000000405047291 */ /* 0x002fd2000f8ec0ff */
[----:B------:R-:W0:Y:S02]  /*abf0*/  LDS.64 R136, [UR4+0x8] ;  /* 0x00000804ff887984 */ /* 0x000e240008000a00 */
[----:B0-----:R-:W-:-:S14]  /*ac00*/  DSETP.GT.AND P0, PT, |R136|, R4, PT ;  /* 0x000000048800722a */ /* 0x001fdc0003f04200 */
[----:B------:R-:W-:Y:S05]  /*ac10*/  @!P0 BRA `(.L_x_170) ;  /* 0x00000000006c8947 */ /* 0x000fea0003800000 */
[----:B------:R-:W0:Y:S01]  /*ac20*/  LDCU UR4, c[0x0][0x3a4] ;  /* 0x00007480ff0477ac */ /* 0x000e220008000800 */
[----:B------:R-:W1:Y:S01]  /*ac30*/  LDC.64 R10, c[0x0][0x3a0] ;  /* 0x0000e800ff0a7b82 */ /* 0x000e620000000a00 */
[----:B------:R-:W-:Y:S02]  /*ac40*/  MOV R8, 0x1 ;  /* 0x0000000100087802 */ /* 0x000fe40000000f00 */
[----:B------:R-:W-:Y:S01]  /*ac50*/  FSETP.GEU.AND P1, PT, |R137|, 6.5827683646048100446e-37, PT ;  /* 0x036000008900780b */ /* 0x000fe20003f2e200 */
[----:B0-----:R-:W1:Y:S03]  /*ac60*/  MUFU.RCP64H R9, UR4 ;  /* 0x0000000400097d08 */ /* 0x001e660008001800 */
        /* <DEDUP_REMOVED lines=12> */
[----:B------:R-:W-:Y:S01]  /*ad30*/  MOV R10, 0xad70 ;  /* 0x0000ad70000a7802 */ /* 0x000fe20000000f00 */
[----:B0-----:R-:W-:Y:S02]  /*ad40*/  IMAD.U32 R16, RZ, RZ, UR4 ;  /* 0x00000004ff107e24 */ /* 0x001fe4000f8e00ff */
[----:B------:R-:W-:-:S07]  /*ad50*/  IMAD.U32 R17, RZ, RZ, UR5 ;  /* 0x00000005ff117e24 */ /* 0x000fce000f8e00ff */
[----:B------:R-:W-:Y:S05]  /*ad60*/  CALL.REL.NOINC `($__internal_1_$__cuda_sm20_div_rn_f64_full) ;  /* 0x0000001000a87944 */ /* 0x000fea0003c00000 */
[----:B------:R-:W-:-:S07]  /*ad70*/  IMAD.MOV.U32 R13, RZ, RZ, R9 ;  /* 0x000000ffff0d7224 */ /* 0x000fce00078e0009 */
.L_x_171:
[----:B------:R-:W0:Y:S02]  /*ad80*/  LDC.64 R8, c[0x0][0x380] ;  /* 0x0000e000ff087b82 */ /* 0x000e240000000a00 */
[----:B0-----:R-:W-:-:S05]  /*ad90*/  IMAD.WIDE.U32 R8, R6, 0x8, R8 ;  /* 0x0000000806087825 */ /* 0x001fca00078e0008 */
[----:B------:R-:W2:Y:S02]  /*ada0*/  LDG.E.64 R10, desc[UR6][R8.64] ;  /* 0x00000006080a7981 */ /* 0x000ea4000c1e1b00 */
[----:B--2---:R-:W-:-:S07]  /*adb0*/  DADD R10, R10, R12 ;  /* 0x000000000a0a7229 */ /* 0x004fce000000000c */
[----:B------:R0:W-:Y:S04]  /*adc0*/  STG.E.64 desc[UR6][R8.64], R10 ;  /* 0x0000000a08007986 */ /* 0x0001e8000c101b06 */
.L_x_170:
[----:B------:R-:W-:Y:S05]  /*add0*/  BSYNC.RECONVERGENT B1 ;  /* 0x0000000000017941 */ /* 0x000fea0003800200 */
.L_x_169:
[----:B------:R-:W1:Y:S01]  /*ade0*/  S2UR UR5, SR_CgaCtaId ;  /* 0x00000000000579c3 */ /* 0x000e620000008800 */
[----:B------:R-:W-:Y:S01]  /*adf0*/  UMOV UR4, 0x400 ;  /* 0x0000040000047882 */ /* 0x000fe20000000000 */
[----:B------:R-:W-:Y:S01]  /*ae00*/  IADD3 R20, PT, PT, R20, 0x6, RZ ;  /* 0x0000000614147810 */ /* 0x000fe20007ffe0ff */
[----:B------:R-:W-:Y:S04]  /*ae10*/  BSSY.RECONVERGENT B1, `(.L_x_172) ;  /* 0x0000021000017945 */ /* 0x000fe80003800200 */
[----:B------:R-:W-:Y:S01]  /*ae20*/  IMAD R0, R20, R0, R3 ;  /* 0x0000000014007224 */ /* 0x000fe200078e0203 */
[----:B-1----:R-:W-:-:S09]  /*ae30*/  ULEA UR4, UR5, UR4, 0x18 ;  /* 0x0000000405047291 */ /* 0x002fd2000f8ec0ff */
[----:B------:R-:W1:Y:S02]  /*ae40*/  LDS.64 R136, [UR4+0x10] ;  /* 0x00001004ff887984 */ /* 0x000e640008000a00 */
[----:B-1----:R-:W-:-:S14]  /*ae50*/  DSETP.GT.AND P0, PT, |R136|, R4, PT ;  /* 0x000000048800722a */ /* 0x002fdc0003f04200 */
[----:B------:R-:W-:Y:S05]  /*ae60*/  @!P0 BRA `(.L_x_173) ;  /* 0x00000000006c8947 */ /* 0x000fea0003800000 */
[----:B------:R-:W1:Y:S01]  /*ae70*/  LDCU UR4, c[0x0][0x3a4] ;  /* 0x00007480ff0477ac */ /* 0x000e620008000800 */
[----:B0-----:R-:W0:Y:S01]  /*ae80*/  LDC.64 R10, c[0x0][0x3a0] ;  /* 0x0000e800ff0a7b82 */ /* 0x001e220000000a00 */
[----:B------:R-:W-:Y:S01]  /*ae90*/  IMAD.MOV.U32 R8, RZ, RZ, 0x1 ;  /* 0x00000001ff087424 */ /* 0x000fe200078e00ff */
[----:B------:R-:W-:Y:S01]  /*aea0*/  FSETP.GEU.AND P1, PT, |R137|, 6.5827683646048100446e-37, PT ;  /* 0x036000008900780b */ /* 0x000fe20003f2e200 */
[----:B-1----:R-:W0:Y:S04]  /*aeb0*/  MUFU.RCP64H R9, UR4 ;  /* 0x0000000400097d08 */ /* 0x002e280008001800 */
        /* <DEDUP_REMOVED lines=16> */
[----:B------:R-:W-:-:S07]  /*afc0*/  MOV R13, R9 ;  /* 0x00000009000d7202 */ /* 0x000fce0000000f00 */
.L_x_174:
[----:B------:R-:W0:Y:S02]  /*afd0*/  LDC.64 R8, c[0x0][0x380] ;  /* 0x0000e000ff087b82 */ /* 0x000e240000000a00 */
[----:B0-----:R-:W-:-:S05]  /*afe0*/  IMAD.WIDE.U32 R8, R0, 0x8, R8 ;  /* 0x0000000800087825 */ /* 0x001fca00078e0008 */
[----:B------:R-:W2:Y:S02]  /*aff0*/  LDG.E.64 R10, desc[UR6][R8.64] ;  /* 0x00000006080a7981 */ /* 0x000ea4000c1e1b00 */
[----:B--2---:R-:W-:-:S07]  /*b000*/  DADD R10, R10, R12 ;  /* 0x000000000a0a7229 */ /* 0x004fce000000000c */
[----:B------:R1:W-:Y:S04]  /*b010*/  STG.E.64 desc[UR6][R8.64], R10 ;  /* 0x0000000a08007986 */ /* 0x0003e8000c101b06 */
.L_x_173:
[----:B------:R-:W-:Y:S05]  /*b020*/  BSYNC.RECONVERGENT B1 ;  /* 0x0000000000017941 */ /* 0x000fea0003800200 */
.L_x_172:
[----:B------:R-:W2:Y:S01]  /*b030*/  S2UR UR5, SR_CgaCtaId ;  /* 0x00000000000579c3 */ /* 0x000ea20000008800 */
[----:B------:R-:W-:Y:S01]  /*b040*/  UMOV UR4, 0x400 ;  /* 0x0000040000047882 */ /* 0x000fe20000000000 */
[----:B------:R-:W-:Y:S01]  /*b050*/  BSSY.RECONVERGENT B1, `(.L_x_175) ;  /* 0x0000021000017945 */ /* 0x000fe20003800200 */
[----:B--2---:R-:W-:-:S09]  /*b060*/  ULEA UR4, UR5, UR4, 0x18 ;  /* 0x0000000405047291 */ /* 0x004fd2000f8ec0ff */
[----:B------:R-:W2:Y:S02]  /*b070*/  LDS.64 R136, [UR4+0x18] ;  /* 0x00001804ff887984 */ /* 0x000ea40008000a00 */
[----:B--2---:R-:W-:-:S14]  /*b080*/  DSETP.GT.AND P0, PT, |R136|, R4, PT ;  /* 0x000000048800722a */ /* 0x004fdc0003f04200 */
[----:B------:R-:W-:Y:S05]  /*b090*/  @!P0 BRA `(.L_x_176) ;  /* 0x0000000000708947 */ /* 0x000fea0003800000 */
[----:B------:R-:W2:Y:S01]  /*b0a0*/  LDCU UR4, c[0x0][0x3a4] ;  /* 0x00007480ff0477ac */ /* 0x000ea20008000800 */
[----:B01----:R-:W0:Y:S01]  /*b0b0*/  LDC.64 R10, c[0x0][0x3a0] ;  /* 0x0000e800ff0a7b82 */ /* 0x003e220000000a00 */
[----:B------:R-:W-:Y:S01]  /*b0c0*/  IMAD.MOV.U32 R8, RZ, RZ, 0x1 ;  /* 0x00000001ff087424 */ /* 0x000fe200078e00ff */
[----:B------:R-:W-:Y:S01]  /*b0d0*/  FSETP.GEU.AND P1, PT, |R137|, 6.5827683646048100446e-37, PT ;  /* 0x036000008900780b */ /* 0x000fe20003f2e200 */
[----:B--2---:R-:W0:Y:S04]  /*b0e0*/  MUFU.RCP64H R9, UR4 ;  /* 0x0000000400097d08 */ /* 0x004e280008001800 */
        /* <DEDUP_REMOVED lines=9> */
[----:B------:R-:W-:Y:S01]  /*b180*/  FSETP.GT.AND P0, PT, |R3|, 1.469367938527859385e-39, PT ;  /* 0x001000000300780b */ /* 0x000fe20003f04200 */
[----:B------:R-:W-:-:S12]  /*b190*/  VIADD R3, R2, 0x1 ;  /* 0x0000000102037836 */ /* 0x000fd80000000000 */
[----:B------:R-:W-:Y:S05]  /*b1a0*/  @P0 BRA P1, `(.L_x_177) ;  /* 0x0000000000180947 */ /* 0x000fea0000800000 */
[----:B------:R-:W0:Y:S01]  /*b1b0*/  LDCU.64 UR4, c[0x0][0x3a0] ;  /* 0x00007400ff0477ac */ /* 0x000e220008000a00 */
[----:B------:R-:W-:Y:S01]  /*b1c0*/  MOV R10, 0xb200 ;  /* 0x0000b200000a7802 */ /* 0x000fe20000000f00 */
[----:B0-----:R-:W-:Y:S01]  /*b1d0*/  IMAD.U32 R16, RZ, RZ, UR4 ;  /* 0x00000004ff107e24 */ /* 0x001fe2000f8e00ff */
[----:B------:R-:W-:-:S07]  /*b1e0*/  MOV R17, UR5 ;  /* 0x0000000500117c02 */ /* 0x000fce0008000f00 */
[----:B------:R-:W-:Y:S05]  /*b1f0*/  CALL.REL.NOINC `($__internal_1_$__cuda_sm20_div_rn_f64_full) ;  /* 0x0000000c00847944 */ /* 0x000fea0003c00000 */
[----:B------:R-:W-:-:S07]  /*b200*/  IMAD.MOV.U32 R13, RZ, RZ, R9 ;  /* 0x000000ffff0d7224 */ /* 0x000fce00078e0009 */
.L_x_177:
[----:B------:R-:W0:Y:S02]  /*b210*/  LDC.64 R8, c[0x0][0x380] ;  /* 0x0000e000ff087b82 */ /* 0x000e240000000a00 */
[----:B0-----:R-:W-:-:S05]  /*b220*/  IMAD.WIDE.U32 R8, R3, 0x8, R8 ;  /* 0x0000000803087825 */ /* 0x001fca00078e0008 */
[----:B------:R-:W2:Y:S02]  /*b230*/  LDG.E.64 R10, desc[UR6][R8.64] ;  /* 0x00000006080a7981 */ /* 0x000ea4000c1e1b00 */
[----:B--2---:R-:W-:-:S07]  /*b240*/  DADD R10, R10, R12 ;  /* 0x000000000a0a7229 */ /* 0x004fce000000000c */
[----:B------:R2:W-:Y:S04]  /*b250*/  STG.E.64 desc[UR6][R8.64], R10 ;  /* 0x0000000a08007986 */ /* 0x0005e8000c101b06 */
.L_x_176:
[----:B------:R-:W-:Y:S05]  /*b260*/  BSYNC.RECONVERGENT B1 ;  /* 0x0000000000017941 */ /* 0x000fea0003800200 */
.L_x_175:
[----:B------:R-:W3:Y:S01]  /*b270*/  S2UR UR5, SR_CgaCtaId ;  /* 0x00000000000579c3 */ /* 0x000ee20000008800 */
[----:B------:R-:W-:Y:S01]  /*b280*/  UMOV UR4, 0x400 ;  /* 0x0000040000047882 */ /* 0x000fe20000000000 */
[----:B------:R-:W-:Y:S01]  /*b290*/  BSSY.RECONVERGENT B1, `(.L_x_178) ;  /* 0x0000021000017945 */ /* 0x000fe20003800200 */
[----:B---3--:R-:W-:-:S09]  /*b2a0*/  ULEA UR4, UR5, UR4, 0x18 ;  /* 0x0000000405047291 */ /* 0x008fd2000f8ec0ff */
[----:B------:R-:W3:Y:S02]  /*b2b0*/  LDS.64 R136, [UR4+0x20] ;  /* 0x00002004ff887984 */ /* 0x000ee40008000a00 */
[----:B---3--:R-:W-:-:S14]  /*b2c0*/  DSETP.GT.AND P0, PT, |R136|, R4, PT ;  /* 0x000000048800722a */ /* 0x008fdc0003f04200 */
[----:B------:R-:W-:Y:S05]  /*b2d0*/  @!P0 BRA `(.L_x_179) ;  /* 0x0000000000708947 */ /* 0x000fea0003800000 */
[----:B------:R-:W3:Y:S01]  /*b2e0*/  LDCU UR4, c[0x0][0x3a4] ;  /* 0x00007480ff0477ac */ /* 0x000ee20008000800 */
[----:B012---:R-:W0:Y:S01]  /*b2f0*/  LDC.64 R10, c[0x0][0x3a0] ;  /* 0x0000e800ff0a7b82 */ /* 0x007e220000000a00 */
[----:B------:R-:W-:Y:S01]  /*b300*/  IMAD.MOV.U32 R8, RZ, RZ, 0x1 ;  /* 0x00000001ff087424 */ /* 0x000fe200078e00ff */
[----:B------:R-:W-:Y:S01]  /*b310*/  FSETP.GEU.AND P1, PT, |R137|, 6.5827683646048100446e-37, PT ;  /* 0x036000008900780b */ /* 0x000fe20003f2e200 */
[----:B---3--:R-:W0:Y:S04]  /*b320*/  MUFU.RCP64H R9, UR4 ;  /* 0x0000000400097d08 */ /* 0x008e280008001800 */
        /* <DEDUP_REMOVED lines=13> */
[----:B------:R-:W-:Y:S02]  /*b400*/  MOV R10, 0xb440 ;  /* 0x0000b440000a7802 */ /* 0x000fe40000000f00 */
[----:B0-----:R-:W-:Y:S01]  /*b410*/  MOV R16, UR4 ;  /* 0x0000000400107c02 */ /* 0x001fe20008000f00 */
[----:B------:R-:W-:-:S07]  /*b420*/  IMAD.U32 R17, RZ, RZ, UR5 ;  /* 0x00000005ff117e24 */ /* 0x000fce000f8e00ff */
[----:B------:R-:W-:Y:S05]  /*b430*/  CALL.REL.NOINC `($__internal_1_$__cuda_sm20_div_rn_f64_full) ;  /* 0x0000000800f47944 */ /* 0x000fea0003c00000 */
[----:B------:R-:W-:-:S07]  /*b440*/  IMAD.MOV.U32 R13, RZ, RZ, R9 ;  /* 0x000000ffff0d7224 */ /* 0x000fce00078e0009 */
.L_x_180:
[----:B------:R-:W0:Y:S02]  /*b450*/  LDC.64 R8, c[0x0][0x380] ;  /* 0x0000e000ff087b82 */ /* 0x000e240000000a00 */
[----:B0-----:R-:W-:-:S05]  /*b460*/  IMAD.WIDE.U32 R8, R3, 0x8, R8 ;  /* 0x0000000803087825 */ /* 0x001fca00078e0008 */
[----:B------:R-:W2:Y:S02]  /*b470*/  LDG.E.64 R10, desc[UR6][R8.64] ;  /* 0x00000006080a7981 */ /* 0x000ea4000c1e1b00 */
[----:B--2---:R-:W-:-:S07]  /*b480*/  DADD R10, R10, R12 ;  /* 0x000000000a0a7229 */ /* 0x004fce000000000c */
[----:B------:R3:W-:Y:S04]  /*b490*/  STG.E.64 desc[UR6][R8.64], R10 ;  /* 0x0000000a08007986 */ /* 0x0007e8000c101b06 */
.L_x_179:
[----:B------:R-:W-:Y:S05]  /*b4a0*/  BSYNC.RECONVERGENT B1 ;  /* 0x0000000000017941 */ /* 0x000fea0003800200 */
.L_x_178:
[----:B------:R-:W4:Y:S01]  /*b4b0*/  S2UR UR5, SR_CgaCtaId ;  /* 0x00000000000579c3 */ /* 0x000f220000008800 */
[----:B------:R-:W-:Y:S01]  /*b4c0*/  UMOV UR4, 0x400 ;  /* 0x0000040000047882 */ /* 0x000fe20000000000 */
[----:B------:R-:W-:Y:S01]  /*b4d0*/  BSSY.RECONVERGENT B1, `(.L_x_181) ;  /* 0x0000021000017945 */ /* 0x000fe20003800200 */
[----:B----4-:R-:W-:-:S09]  /*b4e0*/  ULEA UR4, UR5, UR4, 0x18 ;  /* 0x0000000405047291 */ /* 0x010fd2000f8ec0ff */
[----:B------:R-:W4:Y:S02]  /*b4f0*/  LDS.64 R136, [UR4+0x28] ;  /* 0x00002804ff887984 */ /* 0x000f240008000a00 */
[----:B----4-:R-:W-:-:S14]  /*b500*/  DSETP.GT.AND P0, PT, |R136|, R4, PT ;  /* 0x000000048800722a */ /* 0x010fdc0003f04200 */
[----:B------:R-:W-:Y:S05]  /*b510*/  @!P0 BRA `(.L_x_182) ;  /* 0x0000000000708947 */ /* 0x000fea0003800000 */
[----:B------:R-:W4:Y:S01]  /*b520*/  LDCU UR4, c[0x0][0x3a4] ;  /* 0x00007480ff0477ac */ /* 0x000f220008000800 */
[----:B0123--:R-:W0:Y:S01]  /*b530*/  LDC.64 R10, c[0x0][0x3a0] ;  /* 0x0000e800ff0a7b82 */ /* 0x00fe220000000a00 */
[----:B------:R-:W-:Y:S01]  /*b540*/  IMAD.MOV.U32 R8, RZ, RZ, 0x1 ;  /* 0x00000001ff087424 */ /* 0x000fe200078e00ff */
[----:B------:R-:W-:Y:S01]  /*b550*/  FSETP.GEU.AND P1, PT, |R137|, 6.5827683646048100446e-37, PT ;  /* 0x036000008900780b */ /* 0x000fe20003f2e200 */
[----:B----4-:R-:W0:Y:S04]  /*b560*/  MUFU.RCP64H R9, UR4 ;  /* 0x0000000400097d08 */ /* 0x010e280008001800 */
        /* <DEDUP_REMOVED lines=9> */
[----:B------:R-:W-:Y:S02]  /*b600*/  FSETP.GT.AND P0, PT, |R3|, 1.469367938527859385e-39, PT ;  /* 0x001000000300780b */ /* 0x000fe40003f04200 */
[----:B------:R-:W-:-:S11]  /*b610*/  IADD3 R3, PT, PT, R0, 0x1, RZ ;  /* 0x0000000100037810 */ /* 0x000fd60007ffe0ff */
[----:B------:R-:W-:Y:S05]  /*b620*/  @P0 BRA P1, `(.L_x_183) ;  /* 0x0000000000180947 */ /* 0x000fea0000800000 */
[----:B------:R-:W0:Y:S01]  /*b630*/  LDCU.64 UR4, c[0x0][0x3a0] ;  /* 0x00007400ff0477ac */ /* 0x000e220008000a00 */
[----:B------:R-:W-:Y:S01]  /*b640*/  MOV R10, 0xb680 ;  /* 0x0000b680000a7802 */ /* 0x000fe20000000f00 */
[----:B0-----:R-:W-:Y:S02]  /*b650*/  IMAD.U32 R16, RZ, RZ, UR4 ;  /* 0x00000004ff107e24 */ /* 0x001fe4000f8e00ff */
[----:B------:R-:W-:-:S07]  /*b660*/  IMAD.U32 R17, RZ, RZ, UR5 ;  /* 0x00000005ff117e24 */ /* 0x000fce000f8e00ff */
[----:B------:R-:W-:Y:S05]  /*b670*/  CALL.REL.NOINC `($__internal_1_$__cuda_sm20_div_rn_f64_full) ;  /* 0x0000000800647944 */ /* 0x000fea0003c00000 */
[----:B------:R-:W-:-:S07]  /*b680*/  IMAD.MOV.U32 R13, RZ, RZ, R9 ;  /* 0x000000ffff0d7224 */ /* 0x000fce00078e0009 */
.L_x_183:
[----:B------:R-:W0:Y:S02]  /*b690*/  LDC.64 R8, c[0x0][0x380] ;  /* 0x0000e000ff087b82 */ /* 0x000e240000000a00 */
[----:B0-----:R-:W-:-:S05]  /*b6a0*/  IMAD.WIDE.U32 R8, R3, 0x8, R8 ;  /* 0x0000000803087825 */ /* 0x001fca00078e0008 */
[----:B------:R-:W2:Y:S02]  /*b6b0*/  LDG.E.64 R10, desc[UR6][R8.64] ;  /* 0x00000006080a7981 */ /* 0x000ea4000c1e1b00 */
[----:B--2---:R-:W-:-:S07]  /*b6c0*/  DADD R10, R10, R12 ;  /* 0x000000000a0a7229 */ /* 0x004fce000000000c */
[----:B------:R4:W-:Y:S04]  /*b6d0*/  STG.E.64 desc[UR6][R8.64], R10 ;  /* 0x0000000a08007986 */ /* 0x0009e8000c101b06 */
.L_x_182:
[----:B------:R-:W-:Y:S05]  /*b6e0*/  BSYNC.RECONVERGENT B1 ;  /* 0x0000000000017941 */ /* 0x000fea0003800200 */
.L_x_181:
[----:B------:R-:W5:Y:S01]  /*b6f0*/  S2UR UR5, SR_CgaCtaId ;  /* 0x00000000000579c3 */ /* 0x000f620000008800 */
[----:B------:R-:W-:Y:S01]  /*b700*/  UMOV UR4, 0x400 ;  /* 0x0000040000047882 */ /* 0x000fe20000000000 */
[----:B------:R-:W-:Y:S01]  /*b710*/  BSSY.RECONVERGENT B1, `(.L_x_184) ;  /* 0x0000021000017945 */ /* 0x000fe20003800200 */
[----:B-----5:R-:W-:-:S09]  /*b720*/  ULEA UR4, UR5, UR4, 0x18 ;  /* 0x0000000405047291 */ /* 0x020fd2000f8ec0ff */
[----:B------:R-:W5:Y:S02]  /*b730*/  LDS.64 R136, [UR4+0x30] ;  /* 0x00003004ff887984 */ /* 0x000f640008000a00 */
[----:B-----5:R-:W-:-:S14]  /*b740*/  DSETP.GT.AND P0, PT, |R136|, R4, PT ;  /* 0x000000048800722a */ /* 0x020fdc0003f04200 */
[----:B------:R-:W-:Y:S05]  /*b750*/  @!P0 BRA `(.L_x_185) ;  /* 0x0000000000708947 */ /* 0x000fea0003800000 */
[----:B------:R-:W5:Y:S01]  /*b760*/  LDCU UR4, c[0x0][0x3a4] ;  /* 0x00007480ff0477ac */ /* 0x000f620008000800 */
[----:B01234-:R-:W0:Y:S01]  /*b770*/  LDC.64 R10, c[0x0][0x3a0] ;  /* 0x0000e800ff0a7b82 */ /* 0x01fe220000000a00 */
[----:B------:R-:W-:Y:S01]  /*b780*/  MOV R8, 0x1 ;  /* 0x0000000100087802 */ /* 0x000fe20000000f00 */
[----:B------:R-:W-:Y:S01]  /*b790*/  VIADD R7, R2, 0x2 ;  /* 0x0000000202077836 */ /* 0x000fe20000000000 */
[----:B------:R-:W-:Y:S01]  /*b7a0*/  FSETP.GEU.AND P1, PT, |R137|, 6.5827683646048100446e-37, PT ;  /* 0x036000008900780b */ /* 0x000fe20003f2e200 */
[----:B-----5:R-:W0:Y:S03]  /*b7b0*/  MUFU.RCP64H R9, UR4 ;  /* 0x0000000400097d08 */ /* 0x020e260008001800 */
        /* <DEDUP_REMOVED lines=17> */
.L_x_186:
[----:B------:R-:W0:Y:S02]  /*b8d0*/  LDC.64 R2, c[0x0][0x380] ;  /* 0x0000e000ff027b82 */ /* 0x000e240000000a00 */
[----:B0-----:R-:W-:-:S05]  /*b8e0*/  IMAD.WIDE.U32 R2, R7, 0x8, R2 ;  /* 0x0000000807027825 */ /* 0x001fca00078e0002 */
[----:B------:R-:W2:Y:S02]  /*b8f0*/  LDG.E.64 R8, desc[UR6][R2.64] ;  /* 0x0000000602087981 */ /* 0x000ea4000c1e1b00 */
[----:B--2---:R-:W-:-:S07]  /*b900*/  DADD R8, R8, R12 ;  /* 0x0000000008087229 */ /* 0x004fce000000000c */
[----:B------:R0:W-:Y:S04]  /*b910*/  STG.E.64 desc[UR6][R2.64], R8 ;  /* 0x0000000802007986 */ /* 0x0001e8000c101b06 */
.L_x_185:
[----:B------:R-:W-:Y:S05]  /*b920*/  BSYNC.RECONVERGENT B1 ;  /* 0x0000000000017941 */ /* 0x000fea0003800200 */
.L_x_184:
        /* <DEDUP_REMOVED lines=9> */
[----:B------:R-:W-:Y:S01]  /*b9c0*/  IMAD.MOV.U32 R2, RZ, RZ, 0x1 ;  /* 0x00000001ff027424 */ /* 0x000fe200078e00ff */
[----:B------:R-:W-:Y:S01]  /*b9d0*/  FSETP.GEU.AND P1, PT, |R137|, 6.5827683646048100446e-37, PT ;  /* 0x036000008900780b */ /* 0x000fe20003f2e200 */
[----:B------:R-:W-:Y:S01]  /*b9e0*/  VIADD R7, R6, 0x2 ;  /* 0x0000000206077836 */ /* 0x000fe20000000000 */
        /* <DEDUP_REMOVED lines=14> */
[----:B0-----:R-:W-:Y:S01]  /*bad0*/  IMAD.U32 R16, RZ, RZ, UR4 ;  /* 0x00000004ff107e24 */ /* 0x001fe2000f8e00ff */
[----:B------:R-:W-:-:S07]  /*bae0*/  MOV R17, UR5 ;  /* 0x0000000500117c02 */ /* 0x000fce0008000f00 */
[----:B------:R-:W-:Y:S05]  /*baf0*/  CALL.REL.NOINC `($__internal_1_$__cuda_sm20_div_rn_f64_full) ;  /* 0x0000000400447944 */ /* 0x000fea0003c00000 */
[----:B------:R-:W-:-:S07]  /*bb00*/  IMAD.MOV.U32 R13, RZ, RZ, R9 ;  /* 0x000000ffff0d7224 */ /* 0x000fce00078e0009 */
.L_x_189:
[----:B------:R-:W0:Y:S02]  /*bb10*/  LDC.64 R2, c[0x0][0x380] ;  /* 0x0000e000ff027b82 */ /* 0x000e240000000a00 */
[----:B0-----:R-:W-:-:S05]  /*bb20*/  IMAD.WIDE.U32 R2, R7, 0x8, R2 ;  /* 0x0000000807027825 */ /* 0x001fca00078e0002 */
[----:B------:R-:W2:Y:S02]  /*bb30*/  LDG.E.64 R6, desc[UR6][R2.64] ;  /* 0x0000000602067981 */ /* 0x000ea4000c1e1b00 */
[----:B--2---:R-:W-:-:S07]  /*bb40*/  DADD R6, R6, R12 ;  /* 0x0000000006067229 */ /* 0x004fce000000000c */
[----:B------:R0:W-:Y:S04]  /*bb50*/  STG.E.64 desc[UR6][R2.64], R6 ;  /* 0x0000000602007986 */ /* 0x0001e8000c101b06 */
.L_x_188:
[----:B------:R-:W-:Y:S05]  /*bb60*/  BSYNC.RECONVERGENT B1 ;  /* 0x0000000000017941 */ /* 0x000fea0003800200 */
.L_x_187:
[----:B------:R-:W5:Y:S01]  /*bb70*/  S2UR UR5, SR_CgaCtaId ;  /* 0x00000000000579c3 */ /* 0x000f620000008800 */
[----:B------:R-:W-:Y:S02]  /*bb80*/  UMOV UR4, 0x400 ;  /* 0x0000040000047882 */ /* 0x000fe40000000000 */
[----:B-----5:R-:W-:-:S09]  /*bb90*/  ULEA UR4, UR5, UR4, 0x18 ;  /* 0x0000000405047291 */ /* 0x020fd2000f8ec0ff */
[----:B------:R-:W5:Y:S02]  /*bba0*/  LDS.64 R136, [UR4+0x40] ;  /* 0x00004004ff887984 */ /* 0x000f640008000a00 */
[----:B-----5:R-:W-:-:S14]  /*bbb0*/  DSETP.GT.AND P0, PT, |R136|, R4, PT ;  /* 0x000000048800722a */ /* 0x020fdc0003f04200 */
[----:B------:R-:W-:Y:S05]  /*bbc0*/  @!P0 EXIT ;  /* 0x000000000000894d */ /* 0x000fea0003800000 */
[----:B------:R-:W5:Y:S01]  /*bbd0*/  LDCU UR4, c[0x0][0x3a4] ;  /* 0x00007480ff0477ac */ /* 0x000f620008000800 */
[----:B------:R-:W1:Y:S01]  /*bbe0*/  LDC.64 R4, c[0x0][0x3a0] ;  /* 0x0000e800ff047b82 */ /* 0x000e620000000a00 */
[----:B0-----:R-:W-:Y:S01]  /*bbf0*/  IMAD.MOV.U32 R2, RZ, RZ, 0x1 ;  /* 0x00000001ff027424 */ /* 0x001fe200078e00ff */
[----:B------:R-:W-:Y:S01]  /*bc00*/  FSETP.GEU.AND P1, PT, |R137|, 6.5827683646048100446e-37, PT ;  /* 0x036000008900780b */ /* 0x000fe20003f2e200 */
[----:B-----5:R-:W1:Y:S04]  /*bc10*/  MUFU.RCP64H R3, UR4 ;  /* 0x0000000400037d08 */ /* 0x020e680008001800 */
[----:B-1----:R-:W-:-:S08]  /*bc20*/  DFMA R6, R2, -R4, 1 ;  /* 0x3ff000000206742b */ /* 0x002fd00000000804 */
[----:B------:R-:W-:-:S08]  /*bc30*/  DFMA R6, R6, R6, R6 ;  /* 0x000000060606722b */ /* 0x000fd00000000006 */
[----:B------:R-:W-:-:S08]  /*bc40*/  DFMA R6, R2, R6, R2 ;  /* 0x000000060206722b */ /* 0x000fd00000000002 */
[----:B------:R-:W-:-:S08]  /*bc50*/  DFMA R2, R6, -R4, 1 ;  /* 0x3ff000000602742b */ /* 0x000fd00000000804 */
[----:B------:R-:W-:-:S08]  /*bc60*/  DFMA R6, R6, R2, R6 ;  /* 0x000000020606722b */ /* 0x000fd00000000006 */
[----:B------:R-:W-:-:S08]  /*bc70*/  DMUL R12, R6, R136 ;  /* 0x00000088060c7228 */ /* 0x000fd00000000000 */
[----:B------:R-:W-:Y:S01]  /*bc80*/  DFMA R2, R12, -R4, R136 ;  /* 0x800000040c02722b */ /* 0x000fe20000000088 */
[----:B------:R-:W-:-:S07]  /*bc90*/  VIADD R5, R0, 0x2 ;  /* 0x0000000200057836 */ /* 0x000fce0000000000 */
[----:B------:R-:W-:-:S10]  /*bca0*/  DFMA R12, R6, R2, R12 ;  /* 0x00000002060c722b */ /* 0x000fd4000000000c */
[----:B------:R-:W-:-:S05]  /*bcb0*/  FFMA R2, RZ, UR4, R13 ;  /* 0x00000004ff027c23 */ /* 0x000fca000800000d */
[----:B------:R-:W-:-:S13]  /*bcc0*/  FSETP.GT.AND P0, PT, |R2|, 1.469367938527859385e-39, PT ;  /* 0x001000000200780b */ /* 0x000fda0003f04200 */
[----:B------:R-:W-:Y:S05]  /*bcd0*/  @P0 BRA P1, `(.L_x_190) ;  /* 0x0000000000180947 */ /* 0x000fea0000800000 */
[----:B------:R-:W0:Y:S01]  /*bce0*/  LDCU.64 UR4, c[0x0][0x3a0] ;  /* 0x00007400ff0477ac */ /* 0x000e220008000a00 */
[----:B--234-:R-:W-:Y:S02]  /*bcf0*/  MOV R10, 0xbd30 ;  /* 0x0000bd30000a7802 */ /* 0x01cfe40000000f00 */
[----:B0-----:R-:W-:Y:S01]  /*bd00*/  MOV R16, UR4 ;  /* 0x0000000400107c02 */ /* 0x001fe20008000f00 */
[----:B------:R-:W-:-:S07]  /*bd10*/  IMAD.U32 R17, RZ, RZ, UR5 ;  /* 0x00000005ff117e24 */ /* 0x000fce000f8e00ff */
[----:B------:R-:W-:Y:S05]  /*bd20*/  CALL.REL.NOINC `($__internal_1_$__cuda_sm20_div_rn_f64_full) ;  /* 0x0000000000b87944 */ /* 0x000fea0003c00000 */
[----:B------:R-:W-:-:S07]  /*bd30*/  IMAD.MOV.U32 R13, RZ, RZ, R9 ;  /* 0x000000ffff0d7224 */ /* 0x000fce00078e0009 */
.L_x_190:
[----:B------:R-:W0:Y:S02]  /*bd40*/  LDC.64 R2, c[0x0][0x380] ;  /* 0x0000e000ff027b82 */ /* 0x000e240000000a00 */
[----:B0-----:R-:W-:-:S05]  /*bd50*/  IMAD.WIDE.U32 R2, R5, 0x8, R2 ;  /* 0x0000000805027825 */ /* 0x001fca00078e0002 */
[----:B------:R-:W5:Y:S02]  /*bd60*/  LDG.E.64 R4, desc[UR6][R2.64] ;  /* 0x0000000602047981 */ /* 0x000f64000c1e1b00 */
[----:B-----5:R-:W-:-:S07]  /*bd70*/  DADD R4, R4, R12 ;  /* 0x0000000004047229 */ /* 0x020fce000000000c */
[----:B------:R-:W-:Y:S01]  /*bd80*/  STG.E.64 desc[UR6][R2.64], R4 ;  /* 0x0000000402007986 */ /* 0x000fe2000c101b06 */
[----:B------:R-:W-:Y:S05]  /*bd90*/  EXIT ;  /* 0x000000000000794d */ /* 0x000fea0003800000 */
        .weak           $__internal_0_$__cuda_sm20_dblrcp_rn_slowpath_v3
        .type           $__internal_0_$__cuda_sm20_dblrcp_rn_slowpath_v3,@function
        .size           $__internal_0_$__cuda_sm20_dblrcp_rn_slowpath_v3,($__internal_1_$__cuda_sm20_div_rn_f64_full - $__internal_0_$__cuda_sm20_dblrcp_rn_slowpath_v3)
$__internal_0_$__cuda_sm20_dblrcp_rn_slowpath_v3:
[----:B------:R-:W-:Y:S01]  /*bda0*/  DSETP.GTU.AND P3, PT, |R12|, +INF , PT ;  /* 0x7ff000000c00742a */ /* 0x000fe20003f6c200 */
[----:B------:R-:W-:-:S13]  /*bdb0*/  BSSY.RECONVERGENT B1, `(.L_x_191) ;  /* 0x0000023000017945 */ /* 0x000fda0003800200 */
[----:B------:R-:W-:Y:S05]  /*bdc0*/  @P3 BRA `(.L_x_192) ;  /* 0x00000000007c3947 */ /* 0x000fea0003800000 */
[----:B------:R-:W-:-:S05]  /*bdd0*/  LOP3.LUT R11, R13, 0x7fffffff, RZ, 0xc0, !PT ;  /* 0x7fffffff0d0b7812 */ /* 0x000fca00078ec0ff */
[----:B------:R-:W-:-:S05]  /*bde0*/  VIADD R9, R11, 0xffffffff ;  /* 0xffffffff0b097836 */ /* 0x000fca0000000000 */
[----:B------:R-:W-:-:S13]  /*bdf0*/  ISETP.GE.U32.AND P3, PT, R9, 0x7fefffff, PT ;  /* 0x7fefffff0900780c */ /* 0x000fda0003f66070 */
[----:B------:R-:W-:Y:S02]  /*be00*/  @P3 LOP3.LUT R15, R13, 0x7ff00000, RZ, 0x3c, !PT ;  /* 0x7ff000000d0f3812 */ /* 0x000fe400078e3cff */
[----:B------:R-:W-:Y:S01]  /*be10*/  @P3 MOV R14, RZ ;  /* 0x000000ff000e3202 */ /* 0x000fe20000000f00 */
[----:B------:R-:W-:Y:S06]  /*be20*/  @P3 BRA `(.L_x_193) ;  /* 0x00000000006c3947 */ /* 0x000fec0003800000 */
[----:B------:R-:W-:-:S13]  /*be30*/  ISETP.GE.U32.AND P3, PT, R11, 0x1000001, PT ;  /* 0x010000010b00780c */ /* 0x000fda0003f66070 */
[----:B------:R-:W-:Y:S05]  /*be40*/  @!P3 BRA `(.L_x_194) ;  /* 0x000000000034b947 */ /* 0x000fea0003800000 */
[----:B------:R-:W-:Y:S02]  /*be50*/  VIADD R15, R13, 0xc0200000 ;  /* 0xc02000000d0f7836 */ /* 0x000fe40000000000 */
[----:B------:R-:W-:Y:S02]  /*be60*/  IMAD.MOV.U32 R14, RZ, RZ, R12 ;  /* 0x000000ffff0e7224 */ /* 0x000fe400078e000c */
[----:B------:R-:W0:Y:S04]  /*be70*/  MUFU.RCP64H R17, R15 ;  /* 0x0000000f00117308 */ /* 0x000e280000001800 */
[----:B0-----:R-:W-:-:S08]  /*be80*/  DFMA R18, -R14, R16, 1 ;  /* 0x3ff000000e12742b */ /* 0x001fd00000000110 */
[----:B------:R-:W-:-:S08]  /*be90*/  DFMA R18, R18, R18, R18 ;  /* 0x000000121212722b */ /* 0x000fd00000000012 */
[----:B------:R-:W-:-:S08]  /*bea0*/  DFMA R18, R16, R18, R16 ;  /* 0x000000121012722b */ /* 0x000fd00000000010 */
[----:B------:R-:W-:-:S08]  /*beb0*/  DFMA R16, -R14, R18, 1 ;  /* 0x3ff000000e10742b */ /* 0x000fd00000000112 */
[----:B------:R-:W-:-:S08]  /*bec0*/  DFMA R16, R18, R16, R18 ;  /* 0x000000101210722b */ /* 0x000fd00000000012 */
[----:B------:R-:W-:-:S08]  /*bed0*/  DMUL R16, R16, 2.2250738585072013831e-308 ;  /* 0x0010000010107828 */ /* 0x000fd00000000000 */
[----:B------:R-:W-:-:S08]  /*bee0*/  DFMA R12, -R12, R16, 1 ;  /* 0x3ff000000c0c742b */ /* 0x000fd00000000110 */
[----:B------:R-:W-:-:S08]  /*bef0*/  DFMA R12, R12, R12, R12 ;  /* 0x0000000c0c0c722b */ /* 0x000fd0000000000c */
[----:B------:R-:W-:Y:S01]  /*bf00*/  DFMA R14, R16, R12, R16 ;  /* 0x0000000c100e722b */ /* 0x000fe20000000010 */
[----:B------:R-:W-:Y:S10]  /*bf10*/  BRA `(.L_x_193) ;  /* 0x0000000000307947 */ /* 0x000ff40003800000 */
.L_x_194:
[----:B------:R-:W-:Y:S01]  /*bf20*/  DMUL R12, R12, 8.11296384146066816958e+31 ;  /* 0x469000000c0c7828 */ /* 0x000fe20000000000 */
[----:B------:R-:W-:-:S05]  /*bf30*/  IMAD.MOV.U32 R14, RZ, RZ, R16 ;  /* 0x000000ffff0e7224 */ /* 0x000fca00078e0010 */
[----:B------:R-:W0:Y:S02]  /*bf40*/  MUFU.RCP64H R15, R13 ;  /* 0x0000000d000f7308 */ /* 0x000e240000001800 */
[----:B0-----:R-:W-:-:S08]  /*bf50*/  DFMA R16, -R12, R14, 1 ;  /* 0x3ff000000c10742b */ /* 0x001fd0000000010e */
[----:B------:R-:W-:-:S08]  /*bf60*/  DFMA R16, R16, R16, R16 ;  /* 0x000000101010722b */ /* 0x000fd00000000010 */
[----:B------:R-:W-:-:S08]  /*bf70*/  DFMA R16, R14, R16, R14 ;  /* 0x000000100e10722b */ /* 0x000fd0000000000e */
[----:B------:R-:W-:-:S08]  /*bf80*/  DFMA R14, -R12, R16, 1 ;  /* 0x3ff000000c0e742b */ /* 0x000fd00000000110 */
[----:B------:R-:W-:-:S08]  /*bf90*/  DFMA R14, R16, R14, R16 ;  /* 0x0000000e100e722b */ /* 0x000fd00000000010 */
[----:B------:R-:W-:Y:S01]  /*bfa0*/  DMUL R14, R14, 8.11296384146066816958e+31 ;  /* 0x469000000e0e7828 */ /* 0x000fe20000000000 */
[----:B------:R-:W-:Y:S10]  /*bfb0*/  BRA `(.L_x_193) ;  /* 0x0000000000087947 */ /* 0x000ff40003800000 */
.L_x_192:
[----:B------:R-:W-:Y:S02]  /*bfc0*/  LOP3.LUT R15, R13, 0x80000, RZ, 0xfc, !PT ;  /* 0x000800000d0f7812 */ /* 0x000fe400078efcff */
[----:B------:R-:W-:-:S07]  /*bfd0*/  MOV R14, R12 ;  /* 0x0000000c000e7202 */ /* 0x000fce0000000f00 */
.L_x_193:
[----:B------:R-:W-:Y:S05]  /*bfe0*/  BSYNC.RECONVERGENT B1 ;  /* 0x0000000000017941 */ /* 0x000fea0003800200 */
.L_x_191:
[----:B------:R-:W-:-:S04]  /*bff0*/  IMAD.MOV.U32 R11, RZ, RZ, 0x0 ;  /* 0x00000000ff0b7424 */ /* 0x000fc800078e00ff */
[----:B------:R-:W-:Y:S05]  /*c000*/  RET.REL.NODEC R10 `(_Z9kernelGHCPdddddPKdS1_S1_S1_iS1_S1_S1_S1_S1_S1_ii) ;  /* 0xffffff3c0afc7950 */ /* 0x000fea0003c3ffff */
        .weak           $__internal_1_$__cuda_sm20_div_rn_f64_full
        .type           $__internal_1_$__cuda_sm20_div_rn_f64_full,@function
        .size           $__internal_1_$__cuda_sm20_div_rn_f64_full,($__internal_2_$__cuda_sm20_dsqrt_rn_f64_mediumpath_v1 - $__internal_1_$__cuda_sm20_div_rn_f64_full)
$__internal_1_$__cuda_sm20_div_rn_f64_full:
[C---:B------:R-:W-:Y:S01]  /*c010*/  FSETP.GEU.AND P3, PT, |R17|.reuse, 1.469367938527859385e-39, PT ;  /* 0x001000001100780b */ /* 0x040fe20003f6e200 */
[----:B------:R-:W-:Y:S01]  /*c020*/  IMAD.MOV.U32 R138, RZ, RZ, 0x1 ;  /* 0x00000001ff8a7424 */ /* 0x000fe200078e00ff */
[C---:B------:R-:W-:Y:S01]  /*c030*/  LOP3.LUT R18, R17.reuse, 0x800fffff, RZ, 0xc0, !PT ;  /* 0x800fffff11127812 */ /* 0x040fe200078ec0ff */
[----:B------:R-:W-:Y:S01]  /*c040*/  BSSY.RECONVERGENT B0, `(.L_x_195) ;  /* 0x000005a000007945 */ /* 0x000fe20003800200 */
[----:B------:R-:W-:Y:S02]  /*c050*/  LOP3.LUT R14, R17, 0x7ff00000, RZ, 0xc0, !PT ;  /* 0x7ff00000110e7812 */ /* 0x000fe400078ec0ff */
[----:B------:R-:W-:Y:S01]  /*c060*/  LOP3.LUT R19, R18, 0x3ff00000, RZ, 0xfc, !PT ;  /* 0x3ff0000012137812 */ /* 0x000fe200078efcff */
[----:B------:R-:W-:Y:S01]  /*c070*/  IMAD.MOV.U32 R18, RZ, RZ, R16 ;  /* 0x000000ffff127224 */ /* 0x000fe200078e0010 */
[----:B------:R-:W-:Y:S01]  /*c080*/  LOP3.LUT R9, R137, 0x7ff00000, RZ, 0xc0, !PT ;  /* 0x7ff0000089097812 */ /* 0x000fe200078ec0ff */
[----:B------:R-:W-:Y:S01]  /*c090*/  IMAD.MOV.U32 R12, RZ, RZ, R14 ;  /* 0x000000ffff0c7224 */ /* 0x000fe200078e000e */
[----:B------:R-:W-:-:S03]  /*c0a0*/  MOV R11, 0x1ca00000 ;  /* 0x1ca00000000b7802 */ /* 0x000fc60000000f00 */
[----:B------:R-:W-:-:S06]  /*c0b0*/  @!P3 DMUL R18, R16, 8.98846567431157953865e+307 ;  /* 0x7fe000001012b828 */ /* 0x000fcc0000000000 */
[----:B------:R-:W0:Y:S04]  /*c0c0*/  MUFU.RCP64H R139, R19 ;  /* 0x00000013008b7308 */ /* 0x000e280000001800 */
[----:B------:R-:W-:Y:S02]  /*c0d0*/  @!P3 LOP3.LUT R12, R19, 0x7ff00000, RZ, 0xc0, !PT ;  /* 0x7ff00000130cb812 */ /* 0x000fe400078ec0ff */
[----:B------:R-:W-:-:S04]  /*c0e0*/  ISETP.GE.U32.AND P3, PT, R9, R14, PT ;  /* 0x0000000e0900720c */ /* 0x000fc80003f66070 */
[----:B------:R-:W-:Y:S02]  /*c0f0*/  SEL R13, R11, 0x63400000, !P3 ;  /* 0x634000000b0d7807 */ /* 0x000fe40005800000 */
[----:B------:R-:W-:Y:S01]  /*c100*/  FSETP.GEU.AND P3, PT, |R137|, 1.469367938527859385e-39, PT ;  /* 0x001000008900780b */ /* 0x000fe20003f6e200 */
[----:B0-----:R-:W-:-:S12]  /*c110*/  DFMA R144, R138, -R18, 1 ;  /* 0x3ff000008a90742b */ /* 0x001fd80000000812 */
[----:B------:R-:W-:Y:S01]  /*c120*/  @!P3 LOP3.LUT R14, R17, 0x7ff00000, RZ, 0xc0, !PT ;  /* 0x7ff00000110eb812 */ /* 0x000fe200078ec0ff */
[----:B------:R-:W-:-:S03]  /*c130*/  DFMA R144, R144, R144, R144 ;  /* 0x000000909090722b */ /* 0x000fc60000000090 */
[----:B------:R-:W-:-:S04]  /*c140*/  @!P3 ISETP.GE.U32.AND P4, PT, R9, R14, PT ;  /* 0x0000000e0900b20c */ /* 0x000fc80003f86070 */
[----:B------:R-:W-:Y:S01]  /*c150*/  @!P3 SEL R14, R11, 0x63400000, !P4 ;  /* 0x634000000b0eb807 */ /* 0x000fe20006000000 */
[----:B------:R-:W-:Y:S01]  /*c160*/  DFMA R144, R138, R144, R138 ;  /* 0x000000908a90722b */ /* 0x000fe2000000008a */
[--C-:B------:R-:W-:Y:S01]  /*c170*/  LOP3.LUT R139, R13, 0x800fffff, R137.reuse, 0xf8, !PT ;  /* 0x800fffff0d8b7812 */ /* 0x100fe200078ef889 */
[----:B------:R-:W-:Y:S01]  /*c180*/  IMAD.MOV.U32 R138, RZ, RZ, R136 ;  /* 0x000000ffff8a7224 */ /* 0x000fe200078e0088 */
[----:B------:R-:W-:Y:S02]  /*c190*/  @!P3 LOP3.LUT R14, R14, 0x80000000, R137, 0xf8, !PT ;  /* 0x800000000e0eb812 */ /* 0x000fe400078ef889 */
[----:B------:R-:W-:Y:S02]  /*c1a0*/  MOV R13, R9 ;  /* 0x00000009000d7202 */ /* 0x000fe40000000f00 */
[----:B------:R-:W-:Y:S01]  /*c1b0*/  @!P3 LOP3.LUT R15, R14, 0x100000, RZ, 0xfc, !PT ;  /* 0x001000000e0fb812 */ /* 0x000fe200078efcff */
[----:B------:R-:W-:Y:S01]  /*c1c0*/  @!P3 IMAD.MOV.U32 R14, RZ, RZ, RZ ;  /* 0x000000ffff0eb224 */ /* 0x000fe200078e00ff */
[----:B------:R-:W-:-:S05]  /*c1d0*/  DFMA R140, R144, -R18, 1 ;  /* 0x3ff00000908c742b */ /* 0x000fca0000000812 */
[----:B------:R-:W-:Y:S01]  /*c1e0*/  @!P3 DFMA R138, R138, 2, -R14 ;  /* 0x400000008a8ab82b */ /* 0x000fe2000000080e */
[----:B------:R-:W-:Y:S02]  /*c1f0*/  VIADD R15, R12, 0xffffffff ;  /* 0xffffffff0c0f7836 */ /* 0x000fe40000000000 */
[----:B------:R-:W-:-:S07]  /*c200*/  DFMA R144, R144, R140, R144 ;  /* 0x0000008c9090722b */ /* 0x000fce0000000090 */
[----:B------:R-:W-:Y:S01]  /*c210*/  @!P3 LOP3.LUT R13, R139, 0x7ff00000, RZ, 0xc0, !PT ;  /* 0x7ff000008b0db812 */ /* 0x000fe200078ec0ff */
[----:B------:R-:W-:-:S04]  /*c220*/  DMUL R142, R144, R138 ;  /* 0x0000008a908e7228 */ /* 0x000fc80000000000 */
[----:B------:R-:W-:-:S04]  /*c230*/  VIADD R14, R13, 0xffffffff ;  /* 0xffffffff0d0e7836 */ /* 0x000fc80000000000 */
[----:B------:R-:W-:Y:S01]  /*c240*/  DFMA R140, R142, -R18, R138 ;  /* 0x800000128e8c722b */ /* 0x000fe2000000008a */
[----:B------:R-:W-:-:S04]  /*c250*/  ISETP.GT.U32.AND P3, PT, R14, 0x7feffffe, PT ;  /* 0x7feffffe0e00780c */ /* 0x000fc80003f64070 */
[----:B------:R-:W-:-:S03]  /*c260*/  ISETP.GT.U32.OR P3, PT, R15, 0x7feffffe, P3 ;  /* 0x7feffffe0f00780c */ /* 0x000fc60001f64470 */
[----:B------:R-:W-:-:S10]  /*c270*/  DFMA R14, R144, R140, R142 ;  /* 0x0000008c900e722b */ /* 0x000fd4000000008e */
[----:B------:R-:W-:Y:S05]  /*c280*/  @P3 BRA `(.L_x_196) ;  /* 0x0000000000743947 */ /* 0x000fea0003800000 */
[----:B------:R-:W-:Y:S01]  /*c290*/  LOP3.LUT R12, R17, 0x7ff00000, RZ, 0xc0, !PT ;  /* 0x7ff00000110c7812 */ /* 0x000fe200078ec0ff */
[----:B------:R-:W-:-:S03]  /*c2a0*/  IMAD.MOV.U32 R136, RZ, RZ, RZ ;  /* 0x000000ffff887224 */ /* 0x000fc600078e00ff */
[CC--:B------:R-:W-:Y:S02]  /*c2b0*/  VIADDMNMX R13, R9.reuse, -R12.reuse, 0xb9600000, !PT ;  /* 0xb9600000090d7446 */ /* 0x0c0fe4000780090c */
[----:B------:R-:W-:Y:S02]  /*c2c0*/  ISETP.GE.U32.AND P3, PT, R9, R12, PT ;  /* 0x0000000c0900720c */ /* 0x000fe40003f66070 */
[----:B------:R-:W-:Y:S02]  /*c2d0*/  VIMNMX R13, PT, PT, R13, 0x46a00000, PT ;  /* 0x46a000000d0d7848 */ /* 0x000fe40003fe0100 */
[----:B------:R-:W-:-:S05]  /*c2e0*/  SEL R12, R11, 0x63400000, !P3 ;  /* 0x634000000b0c7807 */ /* 0x000fca0005800000 */
[----:B------:R-:W-:-:S05]  /*c2f0*/  IMAD.IADD R12, R13, 0x1, -R12 ;  /* 0x000000010d0c7824 */ /* 0x000fca00078e0a0c */
[----:B------:R-:W-:-:S06]  /*c300*/  IADD3 R137, PT, PT, R12, 0x7fe00000, RZ ;  /* 0x7fe000000c897810 */ /* 0x000fcc0007ffe0ff */
[----:B------:R-:W-:-:S10]  /*c310*/  DMUL R140, R14, R136 ;  /* 0x000000880e8c7228 */ /* 0x000fd40000000000 */
[----:B------:R-:W-:-:S13]  /*c320*/  FSETP.GTU.AND P3, PT, |R141|, 1.469367938527859385e-39, PT ;  /* 0x001000008d00780b */ /* 0x000fda0003f6c200 */
[----:B------:R-:W-:Y:S05]  /*c330*/  @P3 BRA `(.L_x_197) ;  /* 0x0000000000a83947 */ /* 0x000fea0003800000 */
[----:B------:R-:W-:Y:S01]  /*c340*/  DFMA R18, R14, -R18, R138 ;  /* 0x800000120e12722b */ /* 0x000fe2000000008a */
[----:B------:R-:W-:-:S09]  /*c350*/  IMAD.MOV.U32 R136, RZ, RZ, RZ ;  /* 0x000000ffff887224 */ /* 0x000fd200078e00ff */
[C---:B------:R-:W-:Y:S02]  /*c360*/  FSETP.NEU.AND P3, PT, R19.reuse, RZ, PT ;  /* 0x000000ff1300720b */ /* 0x040fe40003f6d000 */
[----:B------:R-:W-:-:S04]  /*c370*/  LOP3.LUT R16, R19, 0x80000000, R17, 0x48, !PT ;  /* 0x8000000013107812 */ /* 0x000fc800078e4811 */
[----:B------:R-:W-:-:S07]  /*c380*/  LOP3.LUT R137, R16, R137, RZ, 0xfc, !PT ;  /* 0x0000008910897212 */ /* 0x000fce00078efcff */
[----:B------:R-:W-:Y:S05]  /*c390*/  @!P3 BRA `(.L_x_197) ;  /* 0x000000000090b947 */ /* 0x000fea0003800000 */
[----:B------:R-:W-:Y:S01]  /*c3a0*/  IMAD.MOV R19, RZ, RZ, -R12 ;  /* 0x000000ffff137224 */ /* 0x000fe200078e0a0c */
[----:B------:R-:W-:Y:S02]  /*c3b0*/  MOV R18, RZ ;  /* 0x000000ff00127202 */ /* 0x000fe40000000f00 */
[----:B------:R-:W-:-:S04]  /*c3c0*/  IADD3 R12, PT, PT, -R12, -0x43300000, RZ ;  /* 0xbcd000000c0c7810 */ /* 0x000fc80007ffe1ff */
[----:B------:R-:W-:Y:S02]  /*c3d0*/  DFMA R18, R140, -R18, R14 ;  /* 0x800000128c12722b */ /* 0x000fe4000000000e */
[----:B------:R-:W-:-:S08]  /*c3e0*/  DMUL.RP R14, R14, R136 ;  /* 0x000000880e0e7228 */ /* 0x000fd00000008000 */
[----:B------:R-:W-:Y:S02]  /*c3f0*/  FSETP.NEU.AND P3, PT, |R19|, R12, PT ;  /* 0x0000000c1300720b */ /* 0x000fe40003f6d200 */
[----:B------:R-:W-:Y:S02]  /*c400*/  LOP3.LUT R16, R15, R16, RZ, 0x3c, !PT ;  /* 0x000000100f107212 */ /* 0x000fe400078e3cff */
[----:B------:R-:W-:Y:S02]  /*c410*/  FSEL R12, R14, R140, !P3 ;  /* 0x0000008c0e0c7208 */ /* 0x000fe40005800000 */
[----:B------:R-:W-:-:S03]  /*c420*/  FSEL R13, R16, R141, !P3 ;  /* 0x0000008d100d7208 */ /* 0x000fc60005800000 */
[----:B------:R-:W-:Y:S02]  /*c430*/  IMAD.MOV.U32 R140, RZ, RZ, R12 ;  /* 0x000000ffff8c7224 */ /* 0x000fe400078e000c */
[----:B------:R-:W-:Y:S01]  /*c440*/  IMAD.MOV.U32 R141, RZ, RZ, R13 ;  /* 0x000000ffff8d7224 */ /* 0x000fe200078e000d */
[----:B------:R-:W-:Y:S06]  /*c450*/  BRA `(.L_x_197) ;  /* 0x0000000000607947 */ /* 0x000fec0003800000 */
.L_x_196:
[----:B------:R-:W-:-:S14]  /*c460*/  DSETP.NAN.AND P3, PT, R136, R136, PT ;  /* 0x000000888800722a */ /* 0x000fdc0003f68000 */
[----:B------:R-:W-:Y:S05]  /*c470*/  @P3 BRA `(.L_x_198) ;  /* 0x00000000004c3947 */ /* 0x000fea0003800000 */
[----:B------:R-:W-:-:S14]  /*c480*/  DSETP.NAN.AND P3, PT, R16, R16, PT ;  /* 0x000000101000722a */ /* 0x000fdc0003f68000 */
[----:B------:R-:W-:Y:S05]  /*c490*/  @P3 BRA `(.L_x_199) ;  /* 0x0000000000343947 */ /* 0x000fea0003800000 */
[----:B------:R-:W-:Y:S01]  /*c4a0*/  ISETP.NE.AND P3, PT, R13, R12, PT ;  /* 0x0000000c0d00720c */ /* 0x000fe20003f65270 */
[----:B------:R-:W-:Y:S01]  /*c4b0*/  IMAD.MOV.U32 R140, RZ, RZ, 0x0 ;  /* 0x00000000ff8c7424 */ /* 0x000fe200078e00ff */
[----:B------:R-:W-:-:S11]  /*c4c0*/  MOV R141, 0xfff80000 ;  /* 0xfff80000008d7802 */ /* 0x000fd60000000f00 */
[----:B------:R-:W-:Y:S05]  /*c4d0*/  @!P3 BRA `(.L_x_197) ;  /* 0x000000000040b947 */ /* 0x000fea0003800000 */
[----:B------:R-:W-:Y:S02]  /*c4e0*/  ISETP.NE.AND P3, PT, R13, 0x7ff00000, PT ;  /* 0x7ff000000d00780c */ /* 0x000fe40003f65270 */
[----:B------:R-:W-:Y:S02]  /*c4f0*/  LOP3.LUT R17, R137, 0x80000000, R17, 0x48, !PT ;  /* 0x8000000089117812 */ /* 0x000fe400078e4811 */
[----:B------:R-:W-:-:S13]  /*c500*/  ISETP.EQ.OR P3, PT, R12, RZ, !P3 ;  /* 0x000000ff0c00720c */ /* 0x000fda0005f62670 */
[----:B------:R-:W-:Y:S01]  /*c510*/  @P3 LOP3.LUT R9, R17, 0x7ff00000, RZ, 0xfc, !PT ;  /* 0x7ff0000011093812 */ /* 0x000fe200078efcff */
[----:B------:R-:W-:Y:S02]  /*c520*/  @!P3 IMAD.MOV.U32 R140, RZ, RZ, RZ ;  /* 0x000000ffff8cb224 */ /* 0x000fe400078e00ff */
[----:B------:R-:W-:Y:S01]  /*c530*/  @!P3 IMAD.MOV.U32 R141, RZ, RZ, R17 ;  /* 0x000000ffff8db224 */ /* 0x000fe200078e0011 */
[----:B------:R-:W-:Y:S01]  /*c540*/  @P3 MOV R141, R9 ;  /* 0x00000009008d3202 */ /* 0x000fe20000000f00 */
[----:B------:R-:W-:Y:S01]  /*c550*/  @P3 IMAD.MOV.U32 R140, RZ, RZ, RZ ;  /* 0x000000ffff8c3224 */ /* 0x000fe200078e00ff */
[----:B------:R-:W-:Y:S06]  /*c560*/  BRA `(.L_x_197) ;  /* 0x00000000001c7947 */ /* 0x000fec0003800000 */
.L_x_199:
[----:B------:R-:W-:Y:S01]  /*c570*/  LOP3.LUT R9, R17, 0x80000, RZ, 0xfc, !PT ;  /* 0x0008000011097812 */ /* 0x000fe200078efcff */
[----:B------:R-:W-:-:S04]  /*c580*/  IMAD.MOV.U32 R140, RZ, RZ, R16 ;  /* 0x000000ffff8c7224 */ /* 0x000fc800078e0010 */
[----:B------:R-:W-:Y:S01]  /*c590*/  IMAD.MOV.U32 R141, RZ, RZ, R9 ;  /* 0x000000ffff8d7224 */ /* 0x000fe200078e0009 */
[----:B------:R-:W-:Y:S06]  /*c5a0*/  BRA `(.L_x_197) ;  /* 0x00000000000c7947 */ /* 0x000fec0003800000 */
.L_x_198:
[----:B------:R-:W-:Y:S01]  /*c5b0*/  LOP3.LUT R9, R137, 0x80000, RZ, 0xfc, !PT ;  /* 0x0008000089097812 */ /* 0x000fe200078efcff */
[----:B------:R-:W-:-:S03]  /*c5c0*/  IMAD.MOV.U32 R140, RZ, RZ, R136 ;  /* 0x000000ffff8c7224 */ /* 0x000fc600078e0088 */
[----:B------:R-:W-:-:S07]  /*c5d0*/  MOV R141, R9 ;  /* 0x00000009008d7202 */ /* 0x000fce0000000f00 */
.L_x_197:
[----:B------:R-:W-:Y:S05]  /*c5e0*/  BSYNC.RECONVERGENT B0 ;  /* 0x0000000000007941 */ /* 0x000fea0003800200 */
.L_x_195:
[----:B------:R-:W-:Y:S02]  /*c5f0*/  IMAD.MOV.U32 R11, RZ, RZ, 0x0 ;  /* 0x00000000ff0b7424 */ /* 0x000fe400078e00ff */
[----:B------:R-:W-:Y:S02]  /*c600*/  IMAD.MOV.U32 R12, RZ, RZ, R140 ;  /* 0x000000ffff0c7224 */ /* 0x000fe400078e008c */
[----:B------:R-:W-:Y:S01]  /*c610*/  IMAD.MOV.U32 R9, RZ, RZ, R141 ;  /* 0x000000ffff097224 */ /* 0x000fe200078e008d */
[----:B------:R-:W-:Y:S06]  /*c620*/  RET.REL.NODEC R10 `(_Z9kernelGHCPdddddPKdS1_S1_S1_iS1_S1_S1_S1_S1_S1_ii) ;  /* 0xffffff380a747950 */ /* 0x000fec0003c3ffff */
        .weak           $__internal_2_$__cuda_sm20_dsqrt_rn_f64_mediumpath_v1
        .type           $__internal_2_$__cuda_sm20_dsqrt_rn_f64_mediumpath_v1,@function
        .size           $__internal_2_$__cuda_sm20_dsqrt_rn_f64_mediumpath_v1,($_Z9kernelGHCPdddddPKdS1_S1_S1_iS1_S1_S1_S1_S1_S1_ii$__internal_accurate_pow - $__internal_2_$__cuda_sm20_dsqrt_rn_f64_mediumpath_v1)
$__internal_2_$__cuda_sm20_dsqrt_rn_f64_mediumpath_v1:
[----:B------:R-:W-:Y:S01]  /*c630*/  ISETP.GE.U32.AND P0, PT, R19, -0x3400000, PT ;  /* 0xfcc000001300780c */ /* 0x000fe20003f06070 */
[----:B------:R-:W-:Y:S01]  /*c640*/  BSSY.RECONVERGENT B1, `(.L_x_200) ;  /* 0x0000026000017945 */ /* 0x000fe20003800200 */
[----:B------:R-:W-:Y:S01]  /*c650*/  MOV R28, R16 ;  /* 0x00000010001c7202 */ /* 0x000fe20000000f00 */
[----:B------:R-:W-:Y:S02]  /*c660*/  IMAD.MOV.U32 R29, RZ, RZ, R17 ;  /* 0x000000ffff1d7224 */ /* 0x000fe400078e0011 */
[----:B------:R-:W-:-:S08]  /*c670*/  IMAD.MOV.U32 R19, RZ, RZ, R31 ;  /* 0x000000ffff137224 */ /* 0x000fd000078e001f */
[----:B------:R-:W-:Y:S05]  /*c680*/  @!P0 BRA `(.L_x_201) ;  /* 0x0000000000208947 */ /* 0x000fea0003800000 */
[----:B------:R-:W-:-:S10]  /*c690*/  DFMA.RM R16, R22, R18, R24 ;  /* 0x000000121610722b */ /* 0x000fd40000004018 */
[----:B------:R-:W-:-:S05]  /*c6a0*/  IADD3 R22, P0, PT, R16, 0x1, RZ ;  /* 0x0000000110167810 */ /* 0x000fca0007f1e0ff */
[----:B------:R-:W-:-:S06]  /*c6b0*/  IMAD.X R23, RZ, RZ, R17, P0 ;  /* 0x000000ffff177224 */ /* 0x000fcc00000e0611 */
[----:B------:R-:W-:-:S08]  /*c6c0*/  DFMA.RP R18, -R16, R22, R28 ;  /* 0x000000161012722b */ /* 0x000fd0000000811c */
[----:B------:R-:W-:-:S06]  /*c6d0*/  DSETP.GT.AND P0, PT, R18, RZ, PT ;  /* 0x000000ff1200722a */ /* 0x000fcc0003f04000 */
[----:B------:R-:W-:Y:S02]  /*c6e0*/  FSEL R16, R22, R16, P0 ;  /* 0x0000001016107208 */ /* 0x000fe40000000000 */
[----:B------:R-:W-:Y:S01]  /*c6f0*/  FSEL R17, R23, R17, P0 ;  /* 0x0000001117117208 */ /* 0x000fe20000000000 */
[----:B------:R-:W-:Y:S06]  /*c700*/  BRA `(.L_x_202) ;  /* 0x0000000000647947 */ /* 0x000fec0003800000 */
.L_x_201:
[----:B------:R-:W-:-:S14]  /*c710*/  DSETP.NE.AND P0, PT, R28, RZ, PT ;  /* 0x000000ff1c00722a */ /* 0x000fdc0003f05000 */
[----:B------:R-:W-:Y:S05]  /*c720*/  @!P0 BRA `(.L_x_203) ;  /* 0x0000000000588947 */ /* 0x000fea0003800000 */
[----:B------:R-:W-:-:S13]  /*c730*/  ISETP.GE.AND P0, PT, R29, RZ, PT ;  /* 0x000000ff1d00720c */ /* 0x000fda0003f06270 */
[----:B------:R-:W-:Y:S01]  /*c740*/  @!P0 MOV R16, 0x0 ;  /* 0x0000000000108802 */ /* 0x000fe20000000f00 */
[----:B------:R-:W-:Y:S01]  /*c750*/  @!P0 IMAD.MOV.U32 R17, RZ, RZ, -0x80000 ;  /* 0xfff80000ff118424 */ /* 0x000fe200078e00ff */
[----:B------:R-:W-:Y:S06]  /*c760*/  @!P0 BRA `(.L_x_202) ;  /* 0x00000000004c8947 */ /* 0x000fec0003800000 */
[----:B------:R-:W-:-:S13]  /*c770*/  ISETP.GT.AND P0, PT, R29, 0x7fefffff, PT ;  /* 0x7fefffff1d00780c */ /* 0x000fda0003f04270 */
[----:B------:R-:W-:Y:S05]  /*c780*/  @P0 BRA `(.L_x_203) ;  /* 0x0000000000400947 */ /* 0x000fea0003800000 */
[----:B------:R-:W-:Y:S01]  /*c790*/  DMUL R16, R28, 8.11296384146066816958e+31 ;  /* 0x469000001c107828 */ /* 0x000fe20000000000 */
[----:B------:R-:W-:Y:S01]  /*c7a0*/  IMAD.MOV.U32 R18, RZ, RZ, RZ ;  /* 0x000000ffff127224 */ /* 0x000fe200078e00ff */
[----:B------:R-:W-:Y:S01]  /*c7b0*/  MOV R25, 0x3fd80000 ;  /* 0x3fd8000000197802 */ /* 0x000fe20000000f00 */
[----:B------:R-:W-:-:S03]  /*c7c0*/  IMAD.MOV.U32 R24, RZ, RZ, 0x0 ;  /* 0x00000000ff187424 */ /* 0x000fc600078e00ff */
[----:B------:R-:W0:Y:S02]  /*c7d0*/  MUFU.RSQ64H R19, R17 ;  /* 0x0000001100137308 */ /* 0x000e240000001c00 */
[----:B0-----:R-:W-:-:S08]  /*c7e0*/  DMUL R22, R18, R18 ;  /* 0x0000001212167228 */ /* 0x001fd00000000000 */
[----:B------:R-:W-:-:S08]  /*c7f0*/  DFMA R22, R16, -R22, 1 ;  /* 0x3ff000001016742b */ /* 0x000fd00000000816 */
[----:B------:R-:W-:Y:S02]  /*c800*/  DFMA R24, R22, R24, 0.5 ;  /* 0x3fe000001618742b */ /* 0x000fe40000000018 */
[----:B------:R-:W-:-:S08]  /*c810*/  DMUL R22, R18, R22 ;  /* 0x0000001612167228 */ /* 0x000fd00000000000 */
[----:B------:R-:W-:-:S08]  /*c820*/  DFMA R22, R24, R22, R18 ;  /* 0x000000161816722b */ /* 0x000fd00000000012 */
[----:B------:R-:W-:Y:S02]  /*c830*/  DMUL R18, R16, R22 ;  /* 0x0000001610127228 */ /* 0x000fe40000000000 */
[----:B------:R-:W-:-:S06]  /*c840*/  VIADD R23, R23, 0xfff00000 ;  /* 0xfff0000017177836 */ /* 0x000fcc0000000000 */
[----:B------:R-:W-:-:S08]  /*c850*/  DFMA R24, R18, -R18, R16 ;  /* 0x800000121218722b */ /* 0x000fd00000000010 */
[----:B------:R-:W-:-:S10]  /*c860*/  DFMA R16, R22, R24, R18 ;  /* 0x000000181610722b */ /* 0x000fd40000000012 */
[----:B------:R-:W-:Y:S01]  /*c870*/  VIADD R17, R17, 0xfcb00000 ;  /* 0xfcb0000011117836 */ /* 0x000fe20000000000 */
[----:B------:R-:W-:Y:S06]  /*c880*/  BRA `(.L_x_202) ;  /* 0x0000000000047947 */ /* 0x000fec0003800000 */
.L_x_203:
[----:B------:R-:W-:-:S11]  /*c890*/  DADD R16, R28, R28 ;  /* 0x000000001c107229 */ /* 0x000fd6000000001c */
.L_x_202:
[----:B------:R-:W-:Y:S05]  /*c8a0*/  BSYNC.RECONVERGENT B1 ;  /* 0x0000000000017941 */ /* 0x000fea0003800200 */
.L_x_200:
[----:B------:R-:W-:Y:S01]  /*c8b0*/  IMAD.MOV.U32 R28, RZ, RZ, R16 ;  /* 0x000000ffff1c7224 */ /* 0x000fe200078e0010 */
[----:B------:R-:W-:Y:S01]  /*c8c0*/  MOV R29, R17 ;  /* 0x00000011001d7202 */ /* 0x000fe20000000f00 */
[----:B------:R-:W-:Y:S02]  /*c8d0*/  IMAD.MOV.U32 R16, RZ, RZ, R30 ;  /* 0x000000ffff107224 */ /* 0x000fe400078e001e */
[----:B------:R-:W-:-:S04]  /*c8e0*/  IMAD.MOV.U32 R17, RZ, RZ, 0x0 ;  /* 0x00000000ff117424 */ /* 0x000fc800078e00ff */
[----:B------:R-:W-:Y:S05]  /*c8f0*/  RET.REL.NODEC R16 `(_Z9kernelGHCPdddddPKdS1_S1_S1_iS1_S1_S1_S1_S1_S1_ii) ;  /* 0xffffff3410c07950 */ /* 0x000fea0003c3ffff */
        .type           $_Z9kernelGHCPdddddPKdS1_S1_S1_iS1_S1_S1_S1_S1_S1_ii$__internal_accurate_pow,@function
        .size           $_Z9kernelGHCPdddddPKdS1_S1_S1_iS1_S1_S1_S1_S1_S1_ii$__internal_accurate_pow,(.L_x_209 - $_Z9kernelGHCPdddddPKdS1_S1_S1_iS1_S1_S1_S1_S1_S1_ii$__internal_accurate_pow)
$_Z9kernelGHCPdddddPKdS1_S1_S1_iS1_S1_S1_S1_S1_S1_ii$__internal_accurate_pow:
[----:B------:R-:W-:Y:S01]  /*c900*/  ISETP.GT.U32.AND P3, PT, R11, 0xfffff, PT ;  /* 0x000fffff0b00780c */ /* 0x000fe20003f64070 */
[--C-:B------:R-:W-:Y:S01]  /*c910*/  IMAD.MOV.U32 R9, RZ, RZ, R11.reuse ;  /* 0x000000ffff097224 */ /* 0x100fe200078e000b */
[----:B------:R-:W-:Y:S01]  /*c920*/  MOV R34, R10 ;  /* 0x0000000a00227202 */ /* 0x000fe20000000f00 */
[----:B------:R-:W-:Y:S01]  /*c930*/  UMOV UR20, 0x7d2cafe2 ;  /* 0x7d2cafe200147882 */ /* 0x000fe20000000000 */
[----:B------:R-:W-:Y:S01]  /*c940*/  SHF.R.U32.HI R14, RZ, 0x14, R11 ;  /* 0x00000014ff0e7819 */ /* 0x000fe2000001160b */
[----:B------:R-:W-:Y:S01]  /*c950*/  UMOV UR21, 0x3eb0f5ff ;  /* 0x3eb0f5ff00157882 */ /* 0x000fe20000000000 */
[----:B------:R-:W-:Y:S01]  /*c960*/  MOV R18, RZ ;  /* 0x000000ff00127202 */ /* 0x000fe20000000f00 */
[----:B------:R-:W-:Y:S01]  /*c970*/  UMOV UR22, 0x3b39803f ;  /* 0x3b39803f00167882 */ /* 0x000fe20000000000 */
[----:B------:R-:W-:-:S05]  /*c980*/  UMOV UR23, 0x3c7abc9e ;  /* 0x3c7abc9e00177882 */ /* 0x000fca0000000000 */
[----:B------:R-:W-:Y:S01]  /*c990*/  @!P3 DMUL R12, R10, 1.80143985094819840000e+16 ;  /* 0x435000000a0cb828 */ /* 0x000fe20000000000 */
[C---:B------:R-:W-:Y:S01]  /*c9a0*/  IMAD.SHL.U32 R10, R17.reuse, 0x2, RZ ;  /* 0x00000002110a7824 */ /* 0x040fe200078e00ff */
[----:B------:R-:W-:-:S08]  /*c9b0*/  LOP3.LUT R11, R17, 0xff0fffff, RZ, 0xc0, !PT ;  /* 0xff0fffff110b7812 */ /* 0x000fd000078ec0ff */
[----:B------:R-:W-:Y:S01]  /*c9c0*/  @!P3 IMAD.MOV.U32 R9, RZ, RZ, R13 ;  /* 0x000000ffff09b224 */ /* 0x000fe200078e000d */
[----:B------:R-:W-:Y:S01]  /*c9d0*/  @!P3 LEA.HI R14, R13, 0xffffffca, RZ, 0xc ;  /* 0xffffffca0d0eb811 */ /* 0x000fe200078f60ff */
[----:B------:R-:W-:Y:S01]  /*c9e0*/  @!P3 IMAD.MOV.U32 R34, RZ, RZ, R12 ;  /* 0x000000ffff22b224 */ /* 0x000fe200078e000c */
[----:B------:R-:W-:Y:S01]  /*c9f0*/  ISETP.GT.U32.AND P3, PT, R10, -0x2000001, PT ;  /* 0xfdffffff0a00780c */ /* 0x000fe20003f64070 */
[----:B------:R-:W-:Y:S01]  /*ca00*/  IMAD.MOV.U32 R12, RZ, RZ, 0x41ad3b5a ;  /* 0x41ad3b5aff0c7424 */ /* 0x000fe200078e00ff */
[----:B------:R-:W-:Y:S01]  /*ca10*/  LOP3.LUT R9, R9, 0x800fffff, RZ, 0xc0, !PT ;  /* 0x800fffff09097812 */ /* 0x000fe200078ec0ff */
[----:B------:R-:W-:Y:S01]  /*ca20*/  IMAD.MOV.U32 R13, RZ, RZ, 0x3ed0f5d2 ;  /* 0x3ed0f5d2ff0d7424 */ /* 0x000fe200078e00ff */
[----:B------:R-:W-:Y:S02]  /*ca30*/  SEL R17, R11, R17, P3 ;  /* 0x000000110b117207 */ /* 0x000fe40001800000 */
[----:B------:R-:W-:Y:S02]  /*ca40*/  LOP3.LUT R35, R9, 0x3ff00000, RZ, 0xfc, !PT ;  /* 0x3ff0000009237812 */ /* 0x000fe400078efcff */
[----:B------:R-:W-:-:S02]  /*ca50*/  IADD3 R9, PT, PT, R14, -0x3ff, RZ ;  /* 0xfffffc010e097810 */ /* 0x000fc40007ffe0ff */
[----:B------:R-:W-:-:S13]  /*ca60*/  ISETP.GE.U32.AND P3, PT, R35, 0x3ff6a09f, PT ;  /* 0x3ff6a09f2300780c */ /* 0x000fda0003f66070 */
[----:B------:R-:W-:Y:S02]  /*ca70*/  @P3 VIADD R11, R35, 0xfff00000 ;  /* 0xfff00000230b3836 */ /* 0x000fe40000000000 */
[----:B------:R-:W-:Y:S02]  /*ca80*/  @P3 VIADD R9, R14, 0xfffffc02 ;  /* 0xfffffc020e093836 */ /* 0x000fe40000000000 */
[----:B------:R-:W-:-:S06]  /*ca90*/  @P3 IMAD.MOV.U32 R35, RZ, RZ, R11 ;  /* 0x000000ffff233224 */ /* 0x000fcc00078e000b */
[C---:B------:R-:W-:Y:S02]  /*caa0*/  DADD R14, R34.reuse, 1 ;  /* 0x3ff00000220e7429 */ /* 0x040fe40000000000 */
[----:B------:R-:W-:-:S04]  /*cab0*/  DADD R34, R34, -1 ;  /* 0xbff0000022227429 */ /* 0x000fc80000000000 */
[----:B------:R-:W0:Y:S02]  /*cac0*/  MUFU.RCP64H R19, R15 ;  /* 0x0000000f00137308 */ /* 0x000e240000001800 */
[----:B0-----:R-:W-:-:S08]  /*cad0*/  DFMA R10, -R14, R18, 1 ;  /* 0x3ff000000e0a742b */ /* 0x001fd00000000112 */
[----:B------:R-:W-:-:S08]  /*cae0*/  DFMA R10, R10, R10, R10 ;  /* 0x0000000a0a0a722b */ /* 0x000fd0000000000a */
[----:B------:R-:W-:-:S08]  /*caf0*/  DFMA R18, R18, R10, R18 ;  /* 0x0000000a1212722b */ /* 0x000fd00000000012 */
[----:B------:R-:W-:-:S08]  /*cb00*/  DMUL R10, R34, R18 ;  /* 0x00000012220a7228 */ /* 0x000fd00000000000 */
[----:B------:R-:W-:-:S08]  /*cb10*/  DFMA R10, R34, R18, R10 ;  /* 0x00000012220a722b */ /* 0x000fd0000000000a */
[-C--:B------:R-:W-:Y:S02]  /*cb20*/  DMUL R32, R10, R10.reuse ;  /* 0x0000000a0a207228 */ /* 0x080fe40000000000 */
[----:B------:R-:W-:Y:S02]  /*cb30*/  DADD R40, R34, -R10 ;  /* 0x0000000022287229 */ /* 0x000fe4000000080a */
[----:B------:R-:W-:-:S04]  /*cb40*/  DMUL R28, R10, R10 ;  /* 0x0000000a0a1c7228 */ /* 0x000fc80000000000 */
[----:B------:R-:W-:Y:S01]  /*cb50*/  DFMA R12, R32, UR20, R12 ;  /* 0x00000014200c7c2b */ /* 0x000fe2000800000c */
[----:B------:R-:W-:Y:S01]  /*cb60*/  UMOV UR20, 0x75488a3f ;  /* 0x75488a3f00147882 */ /* 0x000fe20000000000 */
[----:B------:R-:W-:Y:S01]  /*cb70*/  UMOV UR21, 0x3ef3b20a ;  /* 0x3ef3b20a00157882 */ /* 0x000fe20000000000 */
[----:B------:R-:W-:-:S05]  /*cb80*/  DADD R40, R40, R40 ;  /* 0x0000000028287229 */ /* 0x000fca0000000028 */
[----:B------:R-:W-:Y:S01]  /*cb90*/  DFMA R12, R32, R12, UR20 ;  /* 0x00000014200c7e2b */ /* 0x000fe2000800000c */
[----:B------:R-:W-:Y:S01]  /*cba0*/  UMOV UR20, 0xe4faecd5 ;  /* 0xe4faecd500147882 */ /* 0x000fe20000000000 */
[----:B------:R-:W-:Y:S01]  /*cbb0*/  UMOV UR21, 0x3f1745cd ;  /* 0x3f1745cd00157882 */ /* 0x000fe20000000000 */
[----:B------:R-:W-:-:S05]  /*cbc0*/  DFMA R34, R34, -R10, R40 ;  /* 0x8000000a2222722b */ /* 0x000fca0000000028 */
[----:B------:R-:W-:Y:S01]  /*cbd0*/  DFMA R12, R32, R12, UR20 ;  /* 0x00000014200c7e2b */ /* 0x000fe2000800000c */
[----:B------:R-:W-:Y:S01]  /*cbe0*/  UMOV UR20, 0x258a578b ;  /* 0x258a578b00147882 */ /* 0x000fe20000000000 */
[----:B------:R-:W-:Y:S01]  /*cbf0*/  UMOV UR21, 0x3f3c71c7 ;  /* 0x3f3c71c700157882 */ /* 0x000fe20000000000 */
[----:B------:R-:W-:-:S05]  /*cc00*/  DMUL R18, R18, R34 ;  /* 0x0000002212127228 */ /* 0x000fca0000000000 */
[----:B------:R-:W-:Y:S01]  /*cc10*/  DFMA R12, R32, R12, UR20 ;  /* 0x00000014200c7e2b */ /* 0x000fe2000800000c */
[----:B------:R-:W-:Y:S01]  /*cc20*/  UMOV UR20, 0x9242b910 ;  /* 0x9242b91000147882 */ /* 0x000fe20000000000 */
[----:B------:R-:W-:-:S03]  /*cc30*/  UMOV UR21, 0x3f624924 ;  /* 0x3f62492400157882 */ /* 0x000fc60000000000 */
[----:B------:R-:W-:Y:S01]  /*cc40*/  VIADD R41, R19, 0x100000 ;  /* 0x0010000013297836 */ /* 0x000fe20000000000 */
[----:B------:R-:W-:Y:S02]  /*cc50*/  MOV R40, R18 ;  /* 0x0000001200287202 */ /* 0x000fe40000000f00 */
[----:B------:R-:W-:Y:S01]  /*cc60*/  DFMA R12, R32, R12, UR20 ;  /* 0x00000014200c7e2b */ /* 0x000fe2000800000c */
[----:B------:R-:W-:Y:S01]  /*cc70*/  UMOV UR20, 0x99999dfb ;  /* 0x99999dfb00147882 */ /* 0x000fe20000000000 */
[----:B------:R-:W-:-:S06]  /*cc80*/  UMOV UR21, 0x3f899999 ;  /* 0x3f89999900157882 */ /* 0x000fcc0000000000 */
[----:B------:R-:W-:Y:S01]  /*cc90*/  DFMA R12, R32, R12, UR20 ;  /* 0x00000014200c7e2b */ /* 0x000fe2000800000c */
[----:B------:R-:W-:Y:S01]  /*cca0*/  UMOV UR20, 0x55555555 ;  /* 0x5555555500147882 */ /* 0x000fe20000000000 */
[----:B------:R-:W-:-:S06]  /*ccb0*/  UMOV UR21, 0x3fb55555 ;  /* 0x3fb5555500157882 */ /* 0x000fcc0000000000 */
[----:B------:R-:W-:-:S08]  /*ccc0*/  DFMA R14, R32, R12, UR20 ;  /* 0x00000014200e7e2b */ /* 0x000fd0000800000c */
[----:B------:R-:W-:Y:S01]  /*ccd0*/  DADD R38, -R14, UR20 ;  /* 0x000000140e267e29 */ /* 0x000fe20008000100 */
[----:B------:R-:W-:Y:S01]  /*cce0*/  UMOV UR20, 0xb9e7b0 ;  /* 0x00b9e7b000147882 */ /* 0x000fe20000000000 */
[----:B------:R-:W-:-:S06]  /*ccf0*/  UMOV UR21, 0x3c46a4cb ;  /* 0x3c46a4cb00157882 */ /* 0x000fcc0000000000 */
[----:B------:R-:W-:Y:S02]  /*cd00*/  DFMA R32, R32, R12, R38 ;  /* 0x0000000c2020722b */ /* 0x000fe40000000026 */
[C---:B------:R-:W-:Y:S02]  /*cd10*/  DMUL R12, R10.reuse, R28 ;  /* 0x0000001c0a0c7228 */ /* 0x040fe40000000000 */
[----:B------:R-:W-:-:S04]  /*cd20*/  DFMA R38, R10, R10, -R28 ;  /* 0x0000000a0a26722b */ /* 0x000fc8000000081c */
[----:B------:R-:W-:Y:S01]  /*cd30*/  DADD R32, R32, -UR20 ;  /* 0x8000001420207e29 */ /* 0x000fe20008000000 */
[----:B------:R-:W-:Y:S01]  /*cd40*/  UMOV UR20, 0x80000000 ;  /* 0x8000000000147882 */ /* 0x000fe20000000000 */
[C---:B------:R-:W-:Y:S01]  /*cd50*/  DFMA R136, R10.reuse, R28, -R12 ;  /* 0x0000001c0a88722b */ /* 0x040fe2000000080c */
[----:B------:R-:W-:Y:S01]  /*cd60*/  UMOV UR21, 0x43300000 ;  /* 0x4330000000157882 */ /* 0x000fe20000000000 */
[----:B------:R-:W-:-:S04]  /*cd70*/  DFMA R38, R10, R40, R38 ;  /* 0x000000280a26722b */ /* 0x000fc80000000026 */
[----:B------:R-:W-:Y:S02]  /*cd80*/  DADD R34, R14, R32 ;  /* 0x000000000e227229 */ /* 0x000fe40000000020 */
[----:B------:R-:W-:-:S06]  /*cd90*/  DFMA R136, R18, R28, R136 ;  /* 0x0000001c1288722b */ /* 0x000fcc0000000088 */
[----:B------:R-:W-:Y:S02]  /*cda0*/  DMUL R28, R34, R12 ;  /* 0x0000000c221c7228 */ /* 0x000fe40000000000 */
[----:B------:R-:W-:Y:S02]  /*cdb0*/  DFMA R136, R10, R38, R136 ;  /* 0x000000260a88722b */ /* 0x000fe40000000088 */
[----:B------:R-:W-:-:S04]  /*cdc0*/  DADD R38, R14, -R34 ;  /* 0x000000000e267229 */ /* 0x000fc80000000822 */
[----:B------:R-:W-:-:S04]  /*cdd0*/  DFMA R14, R34, R12, -R28 ;  /* 0x0000000c220e722b */ /* 0x000fc8000000081c */
[----:B------:R-:W-:-:S04]  /*cde0*/  DADD R38, R32, R38 ;  /* 0x0000000020267229 */ /* 0x000fc80000000026 */
[----:B------:R-:W-:-:S08]  /*cdf0*/  DFMA R14, R34, R136, R14 ;  /* 0x00000088220e722b */ /* 0x000fd0000000000e */
[----:B------:R-:W-:-:S08]  /*ce00*/  DFMA R38, R38, R12, R14 ;  /* 0x0000000c2626722b */ /* 0x000fd0000000000e */
[----:B------:R-:W-:-:S08]  /*ce10*/  DADD R14, R28, R38 ;  /* 0x000000001c0e7229 */ /* 0x000fd00000000026 */
[--C-:B------:R-:W-:Y:S02]  /*ce20*/  DADD R12, R10, R14.reuse ;  /* 0x000000000a0c7229 */ /* 0x100fe4000000000e */
[----:B------:R-:W-:-:S06]  /*ce30*/  DADD R28, R28, -R14 ;  /* 0x000000001c1c7229 */ /* 0x000fcc000000080e */
[----:B------:R-:W-:Y:S02]  /*ce40*/  DADD R10, R10, -R12 ;  /* 0x000000000a0a7229 */ /* 0x000fe4000000080c */
[----:B------:R-:W-:-:S06]  /*ce50*/  DADD R28, R38, R28 ;  /* 0x00000000261c7229 */ /* 0x000fcc000000001c */
[----:B------:R-:W-:Y:S01]  /*ce60*/  DADD R10, R14, R10 ;  /* 0x000000000e0a7229 */ /* 0x000fe2000000000a */
[----:B------:R-:W-:Y:S01]  /*ce70*/  LOP3.LUT R14, R9, 0x80000000, RZ, 0x3c, !PT ;  /* 0x80000000090e7812 */ /* 0x000fe200078e3cff */
[----:B------:R-:W-:-:S06]  /*ce80*/  IMAD.MOV.U32 R15, RZ, RZ, 0x43300000 ;  /* 0x43300000ff0f7424 */ /* 0x000fcc00078e00ff */
[----:B------:R-:W-:Y:S02]  /*ce90*/  DADD R10, R28, R10 ;  /* 0x000000001c0a7229 */ /* 0x000fe4000000000a */
[----:B------:R-:W-:Y:S01]  /*cea0*/  DADD R14, R14, -UR20 ;  /* 0x800000140e0e7e29 */ /* 0x000fe20008000000 */
[----:B------:R-:W-:Y:S01]  /*ceb0*/  UMOV UR20, 0xfefa39ef ;  /* 0xfefa39ef00147882 */ /* 0x000fe20000000000 */
[----:B------:R-:W-:-:S04]  /*cec0*/  UMOV UR21, 0x3fe62e42 ;  /* 0x3fe62e4200157882 */ /* 0x000fc80000000000 */
[----:B------:R-:W-:-:S08]  /*ced0*/  DADD R18, R18, R10 ;  /* 0x0000000012127229 */ /* 0x000fd0000000000a */
[----:B------:R-:W-:-:S08]  /*cee0*/  DADD R28, R12, R18 ;  /* 0x000000000c1c7229 */ /* 0x000fd00000000012 */
[--C-:B------:R-:W-:Y:S02]  /*cef0*/  DFMA R10, R14, UR20, R28.reuse ;  /* 0x000000140e0a7c2b */ /* 0x100fe4000800001c */
[----:B------:R-:W-:-:S06]  /*cf00*/  DADD R32, R12, -R28 ;  /* 0x000000000c207229 */ /* 0x000fcc000000081c */
[----:B------:R-:W-:Y:S02]  /*cf10*/  DFMA R12, R14, -UR20, R10 ;  /* 0x800000140e0c7c2b */ /* 0x000fe4000800000a */
[----:B------:R-:W-:-:S06]  /*cf20*/  DADD R32, R18, R32 ;  /* 0x0000000012207229 */ /* 0x000fcc0000000020 */
[----:B------:R-:W-:-:S08]  /*cf30*/  DADD R12, -R28, R12 ;  /* 0x000000001c0c7229 */ /* 0x000fd0000000010c */
[----:B------:R-:W-:-:S08]  /*cf40*/  DADD R12, R32, -R12 ;  /* 0x00000000200c7229 */ /* 0x000fd0000000080c */
[----:B------:R-:W-:-:S08]  /*cf50*/  DFMA R14, R14, UR22, R12 ;  /* 0x000000160e0e7c2b */ /* 0x000fd0000800000c */
[----:B------:R-:W-:-:S08]  /*cf60*/  DADD R12, R10, R14 ;  /* 0x000000000a0c7229 */ /* 0x000fd0000000000e */
[----:B------:R-:W-:Y:S02]  /*cf70*/  DADD R18, R10, -R12 ;  /* 0x000000000a127229 */ /* 0x000fe4000000080c */
[----:B------:R-:W-:-:S06]  /*cf80*/  DMUL R10, R12, R16 ;  /* 0x000000100c0a7228 */ /* 0x000fcc0000000000 */
[----:B------:R-:W-:Y:S02]  /*cf90*/  DADD R18, R14, R18 ;  /* 0x000000000e127229 */ /* 0x000fe40000000012 */
[----:B------:R-:W-:-:S08]  /*cfa0*/  DFMA R12, R12, R16, -R10 ;  /* 0x000000100c0c722b */ /* 0x000fd0000000080a */
[----:B------:R-:W-:Y:S01]  /*cfb0*/  DFMA R18, R18, R16, R12 ;  /* 0x000000101212722b */ /* 0x000fe2000000000c */
[----:B------:R-:W-:Y:S02]  /*cfc0*/  IMAD.MOV.U32 R12, RZ, RZ, 0x652b82fe ;  /* 0x652b82feff0c7424 */ /* 0x000fe400078e00ff */
[----:B------:R-:W-:-:S05]  /*cfd0*/  IMAD.MOV.U32 R13, RZ, RZ, 0x3ff71547 ;  /* 0x3ff71547ff0d7424 */ /* 0x000fca00078e00ff */
[----:B------:R-:W-:-:S08]  /*cfe0*/  DADD R14, R10, R18 ;  /* 0x000000000a0e7229 */ /* 0x000fd00000000012 */
[----:B------:R-:W-:Y:S02]  /*cff0*/  DFMA R12, R14, R12, 6.75539944105574400000e+15 ;  /* 0x433800000e0c742b */ /* 0x000fe4000000000c */
[----:B------:R-:W-:-:S06]  /*d000*/  FSETP.GEU.AND P3, PT, |R15|, 4.1917929649353027344, PT ;  /* 0x4086232b0f00780b */ /* 0x000fcc0003f6e200 */
[----:B------:R-:W-:-:S08]  /*d010*/  DADD R16, R12, -6.75539944105574400000e+15 ;  /* 0xc33800000c107429 */ /* 0x000fd00000000000 */
[----:B------:R-:W-:Y:S01]  /*d020*/  DFMA R28, R16, -UR20, R14 ;  /* 0x80000014101c7c2b */ /* 0x000fe2000800000e */
[----:B------:R-:W-:Y:S01]  /*d030*/  UMOV UR20, 0x3b39803f ;  /* 0x3b39803f00147882 */ /* 0x000fe20000000000 */
[----:B------:R-:W-:-:S06]  /*d040*/  UMOV UR21, 0x3c7abc9e ;  /* 0x3c7abc9e00157882 */ /* 0x000fcc0000000000 */
[----:B------:R-:W-:Y:S01]  /*d050*/  DFMA R16, R16, -UR20, R28 ;  /* 0x8000001410107c2b */ /* 0x000fe2000800001c */
[----:B------:R-:W-:Y:S01]  /*d060*/  UMOV UR20, 0x69ce2bdf ;  /* 0x69ce2bdf00147882 */ /* 0x000fe20000000000 */
[----:B------:R-:W-:Y:S01]  /*d070*/  MOV R28, 0xfca213ea ;  /* 0xfca213ea001c7802 */ /* 0x000fe20000000f00 */
[----:B------:R-:W-:Y:S01]  /*d080*/  IMAD.MOV.U32 R29, RZ, RZ, 0x3e928af3 ;  /* 0x3e928af3ff1d7424 */ /* 0x000fe200078e00ff */
[----:B------:R-:W-:-:S05]  /*d090*/  UMOV UR21, 0x3e5ade15 ;  /* 0x3e5ade1500157882 */ /* 0x000fca0000000000 */
[----:B------:R-:W-:Y:S01]  /*d0a0*/  DFMA R28, R16, UR20, R28 ;  /* 0x00000014101c7c2b */ /* 0x000fe2000800001c */
[----:B------:R-:W-:Y:S01]  /*d0b0*/  UMOV UR20, 0x62401315 ;  /* 0x6240131500147882 */ /* 0x000fe20000000000 */
[----:B------:R-:W-:-:S06]  /*d0c0*/  UMOV UR21, 0x3ec71dee ;  /* 0x3ec71dee00157882 */ /* 0x000fcc0000000000 */
[----:B------:R-:W-:Y:S01]  /*d0d0*/  DFMA R28, R16, R28, UR20 ;  /* 0x00000014101c7e2b */ /* 0x000fe2000800001c */
        /* <DEDUP_REMOVED lines=20> */
[----:B------:R-:W-:-:S08]  /*d220*/  DFMA R28, R16, R28, UR20 ;  /* 0x00000014101c7e2b */ /* 0x000fd0000800001c */
[----:B------:R-:W-:-:S08]  /*d230*/  DFMA R28, R16, R28, 1 ;  /* 0x3ff00000101c742b */ /* 0x000fd0000000001c */
[----:B------:R-:W-:Y:S02]  /*d240*/  DFMA R16, R16, R28, 1 ;  /* 0x3ff000001010742b */ /* 0x000fe4000000001c */
[----:B------:R-:W-:-:S08]  /*d250*/  DADD R28, R10, -R14 ;  /* 0x000000000a1c7229 */ /* 0x000fd0000000080e */
[----:B------:R-:W-:Y:S01]  /*d260*/  DADD R18, R18, R28 ;  /* 0x0000000012127229 */ /* 0x000fe2000000001c */
[----:B------:R-:W-:Y:S01]  /*d270*/  IMAD R11, R12, 0x100000, R17 ;  /* 0x001000000c0b7824 */ /* 0x000fe200078e0211 */
[----:B------:R-:W-:Y:S01]  /*d280*/  MOV R10, R16 ;  /* 0x00000010000a7202 */ /* 0x000fe20000000f00 */
[----:B------:R-:W-:Y:S08]  /*d290*/  @!P3 BRA `(.L_x_204) ;  /* 0x000000000030b947 */ /* 0x000ff00003800000 */
[C---:B------:R-:W-:Y:S02]  /*d2a0*/  DADD R10, R14.reuse, +INF ;  /* 0x7ff000000e0a7429 */ /* 0x040fe40000000000 */
[----:B------:R-:W-:-:S08]  /*d2b0*/  DSETP.GEU.AND P3, PT, R14, RZ, PT ;  /* 0x000000ff0e00722a */ /* 0x000fd00003f6e000 */
[----:B------:R-:W-:Y:S02]  /*d2c0*/  FSEL R10, R10, RZ, P3 ;  /* 0x000000ff0a0a7208 */ /* 0x000fe40001800000 */
[----:B------:R-:W-:Y:S02]  /*d2d0*/  FSEL R11, R11, RZ, P3 ;  /* 0x000000ff0b0b7208 */ /* 0x000fe40001800000 */
[----:B------:R-:W-:-:S13]  /*d2e0*/  FSETP.GEU.AND P3, PT, |R15|, 4.2275390625, PT ;  /* 0x408748000f00780b */ /* 0x000fda0003f6e200 */
[----:B------:R-:W-:-:S04]  /*d2f0*/  @!P3 LEA.HI R9, R12, R12, RZ, 0x1 ;  /* 0x0000000c0c09b211 */ /* 0x000fc800078f08ff */
[----:B------:R-:W-:-:S05]  /*d300*/  @!P3 SHF.R.S32.HI R9, RZ, 0x1, R9 ;  /* 0x00000001ff09b819 */ /* 0x000fca0000011409 */
[----:B------:R-:W-:Y:S02]  /*d310*/  @!P3 IMAD.IADD R12, R12, 0x1, -R9 ;  /* 0x000000010c0cb824 */ /* 0x000fe400078e0a09 */
[----:B------:R-:W-:-:S03]  /*d320*/  @!P3 IMAD R17, R9, 0x100000, R17 ;  /* 0x001000000911b824 */ /* 0x000fc600078e0211 */
[----:B------:R-:W-:Y:S02]  /*d330*/  @!P3 LEA R13, R12, 0x3ff00000, 0x14 ;  /* 0x3ff000000c0db811 */ /* 0x000fe400078ea0ff */
[----:B------:R-:W-:-:S06]  /*d340*/  @!P3 MOV R12, RZ ;  /* 0x000000ff000cb202 */ /* 0x000fcc0000000f00 */
[----:B------:R-:W-:-:S11]  /*d350*/  @!P3 DMUL R10, R16, R12 ;  /* 0x0000000c100ab228 */ /* 0x000fd60000000000 */
.L_x_204:
[----:B------:R-:W-:Y:S01]  /*d360*/  DFMA R18, R18, R10, R10 ;  /* 0x0000000a1212722b */ /* 0x000fe2000000000a */
[----:B------:R-:W-:Y:S01]  /*d370*/  IMAD.MOV.U32 R37, RZ, RZ, 0x0 ;  /* 0x00000000ff257424 */ /* 0x000fe200078e00ff */
[----:B------:R-:W-:-:S08]  /*d380*/  DSETP.NEU.AND P3, PT, |R10|, +INF , PT ;  /* 0x7ff000000a00742a */ /* 0x000fd00003f6d200 */
[----:B------:R-:W-:Y:S02]  /*d390*/  FSEL R10, R10, R18, !P3 ;  /* 0x000000120a0a7208 */ /* 0x000fe40005800000 */
[----:B------:R-:W-:Y:S01]  /*d3a0*/  FSEL R11, R11, R19, !P3 ;  /* 0x000000130b0b7208 */ /* 0x000fe20005800000 */
[----:B------:R-:W-:Y:S06]  /*d3b0*/  RET.REL.NODEC R36 `(_Z9kernelGHCPdddddPKdS1_S1_S1_iS1_S1_S1_S1_S1_S1_ii) ;  /* 0xffffff2c24107950 */ /* 0x000fec0003c3ffff */
.L_x_205:
[----:B------:R-:W-:-:S00]  /*d3c0*/  BRA `(.L_x_205) ;  /* 0xfffffffc00fc7947 */ /* 0x000fc0000383ffff */
[----:B------:R-:W-:-:S00]  /*d3d0*/  NOP ;  /* 0x0000000000007918 */ /* 0x000fc00000000000 */
        /* <DEDUP_REMOVED lines=10> */
.L_x_209:


//--------------------- .nv.shared._Z9kernelGHCPdddddPKdS1_S1_S1_iS1_S1_S1_S1_S1_S1_ii --------------------------
	.section	.nv.shared._Z9kernelGHCPdddddPKdS1_S1_S1_iS1_S1_S1_S1_S1_S1_ii,"aw",@nobits
	.sectionflags	@""
	.align	16
	.zero		1024


//--------------------- .nv.shared.reserved.0     --------------------------
	.section	.nv.shared.reserved.0,"aw",@nobits
	.weak		__nv_reservedSMEM_offset_0_alias
	.size		__nv_reservedSMEM_offset_0_alias, 0, 64
	.other		__nv_reservedSMEM_offset_0_alias,@"STO_CUDA_RESERVED_SHARED STV_DEFAULT"
__nv_reservedSMEM_offset_0_alias:
	.zero		0
	.zero		64


//--------------------- .nv.constant0._Z9kernelGHCPdddddPKdS1_S1_S1_iS1_S1_S1_S1_S1_S1_ii --------------------------
	.section	.nv.constant0._Z9kernelGHCPdddddPKdS1_S1_S1_iS1_S1_S1_S1_S1_S1_ii,"a",@progbits
	.sectionflags	@""
	.align	4
.nv.constant0._Z9kernelGHCPdddddPKdS1_S1_S1_iS1_S1_S1_S1_S1_S1_ii:
	.zero		1032


//--------------------- SYMBOLS --------------------------

	.type		.nv.reservedSmem.offset0,@object
	.size		.nv.reservedSmem.offset0,0x4
	.type		.nv.reservedSmem.cap,@object
	.size		.nv.reservedSmem.cap,0x4
